//
// Generated by NVIDIA NVVM Compiler
//
// Compiler Build ID: CL-36424714
// Cuda compilation tools, release 13.0, V13.0.88
// Based on NVVM 20.0.0
//

.version 9.0
.target sm_100
.address_size 64

	// .globl	_Z14_matrix_mult_1PiS_S_iii
.extern .func  (.param .b32 func_retval0) vprintf
(
	.param .b64 vprintf_param_0,
	.param .b64 vprintf_param_1
)
;
// _ZZ18optimisedTransposePiS_iiE9sharedMem has been demoted
.extern .shared .align 16 .b8 sharedMem[];
.global .align 1 .b8 $str[42] = {116, 104, 114, 101, 97, 100, 120, 46, 120, 61, 37, 100, 44, 32, 116, 104, 114, 101, 97, 100, 73, 100, 120, 46, 121, 61, 37, 100, 45, 62, 37, 100, 61, 91, 37, 100, 44, 37, 100, 93, 10};
.global .align 1 .b8 $str$1[45] = {116, 104, 114, 101, 97, 100, 120, 46, 120, 61, 37, 100, 44, 32, 116, 104, 114, 101, 97, 100, 73, 100, 120, 46, 121, 61, 37, 100, 45, 62, 37, 100, 32, 61, 32, 91, 37, 100, 93, 91, 37, 100, 93, 10};

.visible .entry _Z14_matrix_mult_1PiS_S_iii(
	.param .u64 .ptr .align 1 _Z14_matrix_mult_1PiS_S_iii_param_0,
	.param .u64 .ptr .align 1 _Z14_matrix_mult_1PiS_S_iii_param_1,
	.param .u64 .ptr .align 1 _Z14_matrix_mult_1PiS_S_iii_param_2,
	.param .u32 _Z14_matrix_mult_1PiS_S_iii_param_3,
	.param .u32 _Z14_matrix_mult_1PiS_S_iii_param_4,
	.param .u32 _Z14_matrix_mult_1PiS_S_iii_param_5
)
{
	.reg .pred 	%p<11>;
	.reg .b32 	%r<141>;
	.reg .b64 	%rd<13>;

	ld.param.u64 	%rd2, [_Z14_matrix_mult_1PiS_S_iii_param_0];
	ld.param.u64 	%rd3, [_Z14_matrix_mult_1PiS_S_iii_param_1];
	ld.param.u64 	%rd1, [_Z14_matrix_mult_1PiS_S_iii_param_2];
	ld.param.u32 	%r39, [_Z14_matrix_mult_1PiS_S_iii_param_4];
	ld.param.u32 	%r40, [_Z14_matrix_mult_1PiS_S_iii_param_5];
	cvta.to.global.u64 	%rd4, %rd3;
	cvta.to.global.u64 	%rd5, %rd2;
	shl.b32 	%r1, %r39, 3;
	mov.u32 	%r2, %ctaid.x;
	mov.u32 	%r3, %ctaid.y;
	mov.u32 	%r41, %tid.x;
	mad.lo.s32 	%r42, %r39, %r2, %r41;
	mul.wide.u32 	%rd6, %r42, 4;
	add.s64 	%rd7, %rd5, %rd6;
	ld.global.u32 	%r43, [%rd7];
	mad.lo.s32 	%r44, %r39, %r3, %r41;
	mul.wide.u32 	%rd8, %r44, 4;
	add.s64 	%rd9, %rd4, %rd8;
	ld.global.u32 	%r45, [%rd9];
	shl.b32 	%r46, %r41, 2;
	mov.u32 	%r47, sharedMem;
	add.s32 	%r48, %r47, %r46;
	st.shared.u32 	[%r48], %r43;
	shl.b32 	%r49, %r39, 2;
	add.s32 	%r50, %r48, %r49;
	st.shared.u32 	[%r50], %r45;
	ld.shared.u32 	%r51, [%r48];
	mul.lo.s32 	%r52, %r51, %r45;
	add.s32 	%r53, %r48, %r1;
	st.shared.u32 	[%r53], %r52;
	bar.sync 	0;
	setp.ne.s32 	%p1, %r41, 0;
	@%p1 bra 	$L__BB0_15;
	setp.lt.s32 	%p2, %r39, 1;
	mov.b32 	%r140, 0;
	@%p2 bra 	$L__BB0_14;
	and.b32  	%r4, %r39, 15;
	setp.lt.u32 	%p3, %r39, 16;
	mov.b32 	%r132, 0;
	mov.u32 	%r140, %r132;
	@%p3 bra 	$L__BB0_5;
	and.b32  	%r132, %r39, 2147483632;
	neg.s32 	%r126, %r132;
	add.s32 	%r59, %r1, %r47;
	add.s32 	%r125, %r59, 32;
	mov.b32 	%r140, 0;
$L__BB0_4:
	.pragma "nounroll";
	ld.shared.v2.u32 	{%r60, %r61}, [%r125+-32];
	add.s32 	%r62, %r60, %r140;
	add.s32 	%r63, %r61, %r62;
	ld.shared.v2.u32 	{%r64, %r65}, [%r125+-24];
	add.s32 	%r66, %r64, %r63;
	add.s32 	%r67, %r65, %r66;
	ld.shared.v2.u32 	{%r68, %r69}, [%r125+-16];
	add.s32 	%r70, %r68, %r67;
	add.s32 	%r71, %r69, %r70;
	ld.shared.v2.u32 	{%r72, %r73}, [%r125+-8];
	add.s32 	%r74, %r72, %r71;
	add.s32 	%r75, %r73, %r74;
	ld.shared.v2.u32 	{%r76, %r77}, [%r125];
	add.s32 	%r78, %r76, %r75;
	add.s32 	%r79, %r77, %r78;
	ld.shared.v2.u32 	{%r80, %r81}, [%r125+8];
	add.s32 	%r82, %r80, %r79;
	add.s32 	%r83, %r81, %r82;
	ld.shared.v2.u32 	{%r84, %r85}, [%r125+16];
	add.s32 	%r86, %r84, %r83;
	add.s32 	%r87, %r85, %r86;
	ld.shared.v2.u32 	{%r88, %r89}, [%r125+24];
	add.s32 	%r90, %r88, %r87;
	add.s32 	%r140, %r89, %r90;
	add.s32 	%r126, %r126, 16;
	add.s32 	%r125, %r125, 64;
	setp.ne.s32 	%p4, %r126, 0;
	@%p4 bra 	$L__BB0_4;
$L__BB0_5:
	setp.eq.s32 	%p5, %r4, 0;
	@%p5 bra 	$L__BB0_14;
	add.s32 	%r17, %r47, %r1;
	and.b32  	%r18, %r39, 7;
	setp.lt.u32 	%p6, %r4, 8;
	@%p6 bra 	$L__BB0_8;
	shl.b32 	%r93, %r132, 2;
	add.s32 	%r94, %r17, %r93;
	ld.shared.u32 	%r95, [%r94];
	add.s32 	%r96, %r95, %r140;
	ld.shared.u32 	%r97, [%r94+4];
	add.s32 	%r98, %r97, %r96;
	ld.shared.u32 	%r99, [%r94+8];
	add.s32 	%r100, %r99, %r98;
	ld.shared.u32 	%r101, [%r94+12];
	add.s32 	%r102, %r101, %r100;
	ld.shared.u32 	%r103, [%r94+16];
	add.s32 	%r104, %r103, %r102;
	ld.shared.u32 	%r105, [%r94+20];
	add.s32 	%r106, %r105, %r104;
	ld.shared.u32 	%r107, [%r94+24];
	add.s32 	%r108, %r107, %r106;
	ld.shared.u32 	%r109, [%r94+28];
	add.s32 	%r140, %r109, %r108;
	add.s32 	%r132, %r132, 8;
$L__BB0_8:
	setp.eq.s32 	%p7, %r18, 0;
	@%p7 bra 	$L__BB0_14;
	and.b32  	%r24, %r39, 3;
	setp.lt.u32 	%p8, %r18, 4;
	@%p8 bra 	$L__BB0_11;
	shl.b32 	%r111, %r132, 2;
	add.s32 	%r112, %r17, %r111;
	ld.shared.u32 	%r113, [%r112];
	add.s32 	%r114, %r113, %r140;
	ld.shared.u32 	%r115, [%r112+4];
	add.s32 	%r116, %r115, %r114;
	ld.shared.u32 	%r117, [%r112+8];
	add.s32 	%r118, %r117, %r116;
	ld.shared.u32 	%r119, [%r112+12];
	add.s32 	%r140, %r119, %r118;
	add.s32 	%r132, %r132, 4;
$L__BB0_11:
	setp.eq.s32 	%p9, %r24, 0;
	@%p9 bra 	$L__BB0_14;
	shl.b32 	%r120, %r132, 2;
	add.s32 	%r121, %r1, %r120;
	add.s32 	%r138, %r47, %r121;
	neg.s32 	%r137, %r24;
$L__BB0_13:
	.pragma "nounroll";
	ld.shared.u32 	%r123, [%r138];
	add.s32 	%r140, %r123, %r140;
	add.s32 	%r138, %r138, 4;
	add.s32 	%r137, %r137, 1;
	setp.ne.s32 	%p10, %r137, 0;
	@%p10 bra 	$L__BB0_13;
$L__BB0_14:
	mad.lo.s32 	%r124, %r40, %r2, %r3;
	cvta.to.global.u64 	%rd10, %rd1;
	mul.wide.s32 	%rd11, %r124, 4;
	add.s64 	%rd12, %rd10, %rd11;
	st.global.u32 	[%rd12], %r140;
$L__BB0_15:
	ret;

}
	// .globl	_Z13_matrix_mult_PiS_S_iii
.visible .entry _Z13_matrix_mult_PiS_S_iii(
	.param .u64 .ptr .align 1 _Z13_matrix_mult_PiS_S_iii_param_0,
	.param .u64 .ptr .align 1 _Z13_matrix_mult_PiS_S_iii_param_1,
	.param .u64 .ptr .align 1 _Z13_matrix_mult_PiS_S_iii_param_2,
	.param .u32 _Z13_matrix_mult_PiS_S_iii_param_3,
	.param .u32 _Z13_matrix_mult_PiS_S_iii_param_4,
	.param .u32 _Z13_matrix_mult_PiS_S_iii_param_5
)
{
	.reg .pred 	%p<10>;
	.reg .b32 	%r<100>;
	.reg .b64 	%rd<53>;

	ld.param.u64 	%rd7, [_Z13_matrix_mult_PiS_S_iii_param_0];
	ld.param.u64 	%rd8, [_Z13_matrix_mult_PiS_S_iii_param_1];
	ld.param.u64 	%rd6, [_Z13_matrix_mult_PiS_S_iii_param_2];
	ld.param.u32 	%r30, [_Z13_matrix_mult_PiS_S_iii_param_4];
	ld.param.u32 	%r31, [_Z13_matrix_mult_PiS_S_iii_param_5];
	cvta.to.global.u64 	%rd1, %rd8;
	cvta.to.global.u64 	%rd2, %rd7;
	mov.u32 	%r1, %ctaid.x;
	mov.u32 	%r2, %tid.x;
	setp.lt.s32 	%p1, %r30, 1;
	mov.b32 	%r99, 0;
	@%p1 bra 	$L__BB1_12;
	mul.lo.s32 	%r3, %r30, %r1;
	and.b32  	%r4, %r30, 7;
	setp.lt.u32 	%p2, %r30, 8;
	mov.b32 	%r94, 0;
	mov.u32 	%r99, %r94;
	@%p2 bra 	$L__BB1_4;
	and.b32  	%r94, %r30, 2147483640;
	neg.s32 	%r88, %r94;
	shl.b32 	%r7, %r31, 3;
	mul.wide.u32 	%rd9, %r3, 4;
	add.s64 	%rd10, %rd9, %rd2;
	add.s64 	%rd52, %rd10, 16;
	mov.b32 	%r99, 0;
	mul.wide.s32 	%rd13, %r31, 4;
	mov.u32 	%r87, %r2;
$L__BB1_3:
	.pragma "nounroll";
	ld.global.u32 	%r36, [%rd52+-16];
	mul.wide.s32 	%rd11, %r87, 4;
	add.s64 	%rd12, %rd1, %rd11;
	ld.global.u32 	%r37, [%rd12];
	mad.lo.s32 	%r38, %r37, %r36, %r99;
	ld.global.u32 	%r39, [%rd52+-12];
	add.s64 	%rd14, %rd12, %rd13;
	ld.global.u32 	%r40, [%rd14];
	mad.lo.s32 	%r41, %r40, %r39, %r38;
	ld.global.u32 	%r42, [%rd52+-8];
	add.s64 	%rd15, %rd14, %rd13;
	ld.global.u32 	%r43, [%rd15];
	mad.lo.s32 	%r44, %r43, %r42, %r41;
	ld.global.u32 	%r45, [%rd52+-4];
	add.s64 	%rd16, %rd15, %rd13;
	ld.global.u32 	%r46, [%rd16];
	mad.lo.s32 	%r47, %r46, %r45, %r44;
	ld.global.u32 	%r48, [%rd52];
	add.s64 	%rd17, %rd16, %rd13;
	ld.global.u32 	%r49, [%rd17];
	mad.lo.s32 	%r50, %r49, %r48, %r47;
	ld.global.u32 	%r51, [%rd52+4];
	add.s64 	%rd18, %rd17, %rd13;
	ld.global.u32 	%r52, [%rd18];
	mad.lo.s32 	%r53, %r52, %r51, %r50;
	ld.global.u32 	%r54, [%rd52+8];
	add.s64 	%rd19, %rd18, %rd13;
	ld.global.u32 	%r55, [%rd19];
	mad.lo.s32 	%r56, %r55, %r54, %r53;
	ld.global.u32 	%r57, [%rd52+12];
	add.s64 	%rd20, %rd19, %rd13;
	ld.global.u32 	%r58, [%rd20];
	mad.lo.s32 	%r99, %r58, %r57, %r56;
	add.s32 	%r88, %r88, 8;
	add.s32 	%r87, %r87, %r7;
	add.s64 	%rd52, %rd52, 32;
	setp.ne.s32 	%p3, %r88, 0;
	@%p3 bra 	$L__BB1_3;
$L__BB1_4:
	setp.eq.s32 	%p4, %r4, 0;
	@%p4 bra 	$L__BB1_12;
	and.b32  	%r17, %r30, 3;
	setp.lt.u32 	%p5, %r4, 4;
	@%p5 bra 	$L__BB1_7;
	add.s32 	%r60, %r94, %r3;
	mul.wide.u32 	%rd21, %r60, 4;
	add.s64 	%rd22, %rd2, %rd21;
	ld.global.u32 	%r61, [%rd22];
	mad.lo.s32 	%r62, %r94, %r31, %r2;
	mul.wide.s32 	%rd23, %r62, 4;
	add.s64 	%rd24, %rd1, %rd23;
	ld.global.u32 	%r63, [%rd24];
	mad.lo.s32 	%r64, %r63, %r61, %r99;
	cvt.u64.u32 	%rd25, %r3;
	cvt.u64.u32 	%rd26, %r94;
	add.s64 	%rd27, %rd26, %rd25;
	shl.b64 	%rd28, %rd27, 2;
	add.s64 	%rd29, %rd2, %rd28;
	ld.global.u32 	%r65, [%rd29+4];
	mul.wide.s32 	%rd30, %r31, 4;
	add.s64 	%rd31, %rd24, %rd30;
	ld.global.u32 	%r66, [%rd31];
	mad.lo.s32 	%r67, %r66, %r65, %r64;
	ld.global.u32 	%r68, [%rd29+8];
	add.s64 	%rd32, %rd31, %rd30;
	ld.global.u32 	%r69, [%rd32];
	mad.lo.s32 	%r70, %r69, %r68, %r67;
	ld.global.u32 	%r71, [%rd29+12];
	add.s64 	%rd33, %rd32, %rd30;
	ld.global.u32 	%r72, [%rd33];
	mad.lo.s32 	%r99, %r72, %r71, %r70;
	add.s32 	%r94, %r94, 4;
$L__BB1_7:
	setp.eq.s32 	%p6, %r17, 0;
	@%p6 bra 	$L__BB1_12;
	setp.eq.s32 	%p7, %r17, 1;
	@%p7 bra 	$L__BB1_10;
	add.s32 	%r74, %r94, %r3;
	mul.wide.u32 	%rd34, %r74, 4;
	add.s64 	%rd35, %rd2, %rd34;
	ld.global.u32 	%r75, [%rd35];
	mad.lo.s32 	%r76, %r94, %r31, %r2;
	mul.wide.s32 	%rd36, %r76, 4;
	add.s64 	%rd37, %rd1, %rd36;
	ld.global.u32 	%r77, [%rd37];
	mad.lo.s32 	%r78, %r77, %r75, %r99;
	cvt.u64.u32 	%rd38, %r3;
	cvt.u64.u32 	%rd39, %r94;
	add.s64 	%rd40, %rd39, %rd38;
	shl.b64 	%rd41, %rd40, 2;
	add.s64 	%rd42, %rd2, %rd41;
	ld.global.u32 	%r79, [%rd42+4];
	mul.wide.s32 	%rd43, %r31, 4;
	add.s64 	%rd44, %rd37, %rd43;
	ld.global.u32 	%r80, [%rd44];
	mad.lo.s32 	%r99, %r80, %r79, %r78;
	add.s32 	%r94, %r94, 2;
$L__BB1_10:
	and.b32  	%r81, %r30, 1;
	setp.eq.b32 	%p8, %r81, 1;
	not.pred 	%p9, %p8;
	@%p9 bra 	$L__BB1_12;
	add.s32 	%r82, %r94, %r3;
	mul.wide.u32 	%rd45, %r82, 4;
	add.s64 	%rd46, %rd2, %rd45;
	ld.global.u32 	%r83, [%rd46];
	mad.lo.s32 	%r84, %r94, %r31, %r2;
	mul.wide.s32 	%rd47, %r84, 4;
	add.s64 	%rd48, %rd1, %rd47;
	ld.global.u32 	%r85, [%rd48];
	mad.lo.s32 	%r99, %r85, %r83, %r99;
$L__BB1_12:
	cvta.to.global.u64 	%rd49, %rd6;
	mad.lo.s32 	%r86, %r31, %r1, %r2;
	mul.wide.s32 	%rd50, %r86, 4;
	add.s64 	%rd51, %rd49, %rd50;
	st.global.u32 	[%rd51], %r99;
	ret;

}
	// .globl	_Z17_matrix_transposePiS_ii
.visible .entry _Z17_matrix_transposePiS_ii(
	.param .u64 .ptr .align 1 _Z17_matrix_transposePiS_ii_param_0,
	.param .u64 .ptr .align 1 _Z17_matrix_transposePiS_ii_param_1,
	.param .u32 _Z17_matrix_transposePiS_ii_param_2,
	.param .u32 _Z17_matrix_transposePiS_ii_param_3
)
{
	.reg .pred 	%p<4>;
	.reg .b32 	%r<8>;
	.reg .b64 	%rd<9>;

	ld.param.u64 	%rd1, [_Z17_matrix_transposePiS_ii_param_0];
	ld.param.u64 	%rd2, [_Z17_matrix_transposePiS_ii_param_1];
	ld.param.u32 	%r3, [_Z17_matrix_transposePiS_ii_param_2];
	ld.param.u32 	%r4, [_Z17_matrix_transposePiS_ii_param_3];
	mov.u32 	%r1, %ctaid.x;
	mov.u32 	%r2, %tid.x;
	setp.ge.s32 	%p1, %r1, %r3;
	setp.ge.s32 	%p2, %r2, %r4;
	or.pred  	%p3, %p1, %p2;
	@%p3 bra 	$L__BB2_2;
	cvta.to.global.u64 	%rd3, %rd1;
	cvta.to.global.u64 	%rd4, %rd2;
	mad.lo.s32 	%r5, %r4, %r1, %r2;
	mad.lo.s32 	%r6, %r3, %r2, %r1;
	mul.wide.u32 	%rd5, %r5, 4;
	add.s64 	%rd6, %rd3, %rd5;
	ld.global.u32 	%r7, [%rd6];
	mul.wide.u32 	%rd7, %r6, 4;
	add.s64 	%rd8, %rd4, %rd7;
	st.global.u32 	[%rd8], %r7;
$L__BB2_2:
	ret;

}
	// .globl	_Z18_matrix_transpose1PiS_ii
.visible .entry _Z18_matrix_transpose1PiS_ii(
	.param .u64 .ptr .align 1 _Z18_matrix_transpose1PiS_ii_param_0,
	.param .u64 .ptr .align 1 _Z18_matrix_transpose1PiS_ii_param_1,
	.param .u32 _Z18_matrix_transpose1PiS_ii_param_2,
	.param .u32 _Z18_matrix_transpose1PiS_ii_param_3
)
{
	.reg .b32 	%r<12>;
	.reg .b64 	%rd<9>;

	ld.param.u64 	%rd1, [_Z18_matrix_transpose1PiS_ii_param_0];
	ld.param.u64 	%rd2, [_Z18_matrix_transpose1PiS_ii_param_1];
	ld.param.u32 	%r1, [_Z18_matrix_transpose1PiS_ii_param_2];
	ld.param.u32 	%r2, [_Z18_matrix_transpose1PiS_ii_param_3];
	cvta.to.global.u64 	%rd3, %rd2;
	cvta.to.global.u64 	%rd4, %rd1;
	mov.u32 	%r3, %ctaid.x;
	mov.u32 	%r4, %tid.x;
	mad.lo.s32 	%r5, %r2, %r3, %r4;
	mul.wide.u32 	%rd5, %r5, 4;
	add.s64 	%rd6, %rd4, %rd5;
	ld.global.u32 	%r6, [%rd6];
	shl.b32 	%r7, %r4, 2;
	mov.u32 	%r8, sharedMem;
	add.s32 	%r9, %r8, %r7;
	st.shared.u32 	[%r9], %r6;
	bar.sync 	0;
	ld.shared.u32 	%r10, [%r9];
	mad.lo.s32 	%r11, %r1, %r4, %r3;
	mul.wide.s32 	%rd7, %r11, 4;
	add.s64 	%rd8, %rd3, %rd7;
	st.global.u32 	[%rd8], %r10;
	ret;

}
	// .globl	_Z12_add_matrix_PiS_S_ii
.visible .entry _Z12_add_matrix_PiS_S_ii(
	.param .u64 .ptr .align 1 _Z12_add_matrix_PiS_S_ii_param_0,
	.param .u64 .ptr .align 1 _Z12_add_matrix_PiS_S_ii_param_1,
	.param .u64 .ptr .align 1 _Z12_add_matrix_PiS_S_ii_param_2,
	.param .u32 _Z12_add_matrix_PiS_S_ii_param_3,
	.param .u32 _Z12_add_matrix_PiS_S_ii_param_4
)
{
	.reg .b32 	%r<8>;
	.reg .b64 	%rd<11>;

	ld.param.u64 	%rd1, [_Z12_add_matrix_PiS_S_ii_param_0];
	ld.param.u64 	%rd2, [_Z12_add_matrix_PiS_S_ii_param_1];
	ld.param.u64 	%rd3, [_Z12_add_matrix_PiS_S_ii_param_2];
	ld.param.u32 	%r1, [_Z12_add_matrix_PiS_S_ii_param_4];
	cvta.to.global.u64 	%rd4, %rd3;
	cvta.to.global.u64 	%rd5, %rd2;
	cvta.to.global.u64 	%rd6, %rd1;
	mov.u32 	%r2, %ctaid.x;
	mov.u32 	%r3, %tid.x;
	mad.lo.s32 	%r4, %r1, %r2, %r3;
	mul.wide.s32 	%rd7, %r4, 4;
	add.s64 	%rd8, %rd6, %rd7;
	ld.global.u32 	%r5, [%rd8];
	add.s64 	%rd9, %rd5, %rd7;
	ld.global.u32 	%r6, [%rd9];
	add.s32 	%r7, %r6, %r5;
	add.s64 	%rd10, %rd4, %rd7;
	st.global.u32 	[%rd10], %r7;
	ret;

}
	// .globl	_Z18optimisedTransposePiS_ii
.visible .entry _Z18optimisedTransposePiS_ii(
	.param .u64 .ptr .align 1 _Z18optimisedTransposePiS_ii_param_0,
	.param .u64 .ptr .align 1 _Z18optimisedTransposePiS_ii_param_1,
	.param .u32 _Z18optimisedTransposePiS_ii_param_2,
	.param .u32 _Z18optimisedTransposePiS_ii_param_3
)
{
	.local .align 8 .b8 	__local_depot5[24];
	.reg .b64 	%SP;
	.reg .b64 	%SPL;
	.reg .pred 	%p<7>;
	.reg .b32 	%r<32>;
	.reg .b64 	%rd<17>;
	// demoted variable
	.shared .align 4 .b8 _ZZ18optimisedTransposePiS_iiE9sharedMem[1088];
	mov.u64 	%SPL, __local_depot5;
	cvta.local.u64 	%SP, %SPL;
	ld.param.u64 	%rd2, [_Z18optimisedTransposePiS_ii_param_0];
	ld.param.u64 	%rd3, [_Z18optimisedTransposePiS_ii_param_1];
	ld.param.u32 	%r9, [_Z18optimisedTransposePiS_ii_param_2];
	ld.param.u32 	%r11, [_Z18optimisedTransposePiS_ii_param_3];
	add.u64 	%rd4, %SP, 0;
	add.u64 	%rd1, %SPL, 0;
	mov.u32 	%r12, %ctaid.x;
	shl.b32 	%r1, %r12, 4;
	mov.u32 	%r2, %tid.x;
	add.s32 	%r3, %r1, %r2;
	mov.u32 	%r13, %ctaid.y;
	shl.b32 	%r4, %r13, 4;
	mov.u32 	%r5, %tid.y;
	add.s32 	%r14, %r4, %r5;
	setp.ge.s32 	%p1, %r3, %r9;
	setp.ge.s32 	%p2, %r14, %r11;
	or.pred  	%p3, %p1, %p2;
	@%p3 bra 	$L__BB5_2;
	cvta.to.global.u64 	%rd5, %rd2;
	mad.lo.s32 	%r15, %r11, %r3, %r14;
	mul.wide.s32 	%rd6, %r15, 4;
	add.s64 	%rd7, %rd5, %rd6;
	ld.global.u32 	%r16, [%rd7];
	mad.lo.s32 	%r17, %r5, 17, %r2;
	shl.b32 	%r18, %r17, 2;
	mov.u32 	%r19, _ZZ18optimisedTransposePiS_iiE9sharedMem;
	add.s32 	%r20, %r19, %r18;
	st.shared.u32 	[%r20], %r16;
	st.local.v2.u32 	[%rd1], {%r2, %r5};
	st.local.v2.u32 	[%rd1+8], {%r15, %r3};
	st.local.u32 	[%rd1+16], %r14;
	mov.u64 	%rd8, $str;
	cvta.global.u64 	%rd9, %rd8;
	{ // callseq 0, 0
	.param .b64 param0;
	st.param.b64 	[param0], %rd9;
	.param .b64 param1;
	st.param.b64 	[param1], %rd4;
	.param .b32 retval0;
	call.uni (retval0), 
	vprintf, 
	(
	param0, 
	param1
	);
	ld.param.b32 	%r21, [retval0];
	} // callseq 0
$L__BB5_2:
	bar.sync 	0;
	add.s32 	%r7, %r4, %r2;
	add.s32 	%r8, %r1, %r5;
	setp.ge.s32 	%p4, %r7, %r11;
	setp.ge.s32 	%p5, %r8, %r9;
	or.pred  	%p6, %p5, %p4;
	@%p6 bra 	$L__BB5_4;
	mad.lo.s32 	%r23, %r9, %r7, %r8;
	mad.lo.s32 	%r24, %r2, 17, %r5;
	shl.b32 	%r25, %r24, 2;
	mov.u32 	%r26, _ZZ18optimisedTransposePiS_iiE9sharedMem;
	add.s32 	%r27, %r26, %r25;
	ld.shared.u32 	%r28, [%r27];
	cvta.to.global.u64 	%rd11, %rd3;
	mul.wide.s32 	%rd12, %r23, 4;
	add.s64 	%rd13, %rd11, %rd12;
	st.global.u32 	[%rd13], %r28;
	mad.lo.s32 	%r29, %r11, %r8, %r7;
	st.local.v2.u32 	[%rd1], {%r2, %r5};
	st.local.v2.u32 	[%rd1+8], {%r29, %r7};
	st.local.u32 	[%rd1+16], %r8;
	mov.u64 	%rd14, $str$1;
	cvta.global.u64 	%rd15, %rd14;
	{ // callseq 1, 0
	.param .b64 param0;
	st.param.b64 	[param0], %rd15;
	.param .b64 param1;
	st.param.b64 	[param1], %rd4;
	.param .b32 retval0;
	call.uni (retval0), 
	vprintf, 
	(
	param0, 
	param1
	);
	ld.param.b32 	%r30, [retval0];
	} // callseq 1
$L__BB5_4:
	ret;

}


// ===== COMPILED SASS (sm_100) =====

	.target	sm_100

	.elftype	@"ET_EXEC"


//--------------------- .note.nv.tkinfo           --------------------------
	.section	.note.nv.tkinfo,"",@"SHT_NOTE"
	.sectionflags	@"SHF_NOTE_NV_TKINFO"
	.tkinfo
        /*0018*/ 	.word	0x00000002
        /*0030*/ 	.string	""
        /*0030*/ 	.string	"ptxas"
        /*0030*/ 	.string	"Cuda compilation tools, release 13.0, V13.0.88"
        /*0030*/ 	.string	"Build cuda_13.0.r13.0/compiler.36424714_0"
        /*0030*/ 	.string	"-arch sm_100 -m 64 "



//--------------------- .note.nv.cuinfo           --------------------------
	.section	.note.nv.cuinfo,"",@"SHT_NOTE"
	.sectionflags	@"SHF_NOTE_NV_CUINFO"
        /*0018*/ 	.short	0x0002
        /*001a*/ 	.short	0x0064
        /*001c*/ 	.short	0x0082
	.zero		2


//--------------------- .nv.info                  --------------------------
	.section	.nv.info,"",@"SHT_CUDA_INFO"
	.align	4


	//----- nvinfo : EIATTR_REGCOUNT
	.align		4
        /*0000*/ 	.byte	0x04, 0x2f
        /*0002*/ 	.short	(.L_3 - .L_2)
	.align		4
.L_2:
        /*0004*/ 	.word	index@(_Z14_matrix_mult_1PiS_S_iii)
        /*0008*/ 	.word	0x0000001c


	//----- nvinfo : EIATTR_FRAME_SIZE
	.align		4
.L_3:
        /*000c*/ 	.byte	0x04, 0x11
        /*000e*/ 	.short	(.L_5 - .L_4)
	.align		4
.L_4:
        /*0010*/ 	.word	index@(_Z14_matrix_mult_1PiS_S_iii)
        /*0014*/ 	.word	0x00000000


	//----- nvinfo : EIATTR_REGCOUNT
	.align		4
.L_5:
        /*0018*/ 	.byte	0x04, 0x2f
        /*001a*/ 	.short	(.L_7 - .L_6)
	.align		4
.L_6:
        /*001c*/ 	.word	index@(_Z13_matrix_mult_PiS_S_iii)
        /*0020*/ 	.word	0x00000020


	//----- nvinfo : EIATTR_FRAME_SIZE
	.align		4
.L_7:
        /*0024*/ 	.byte	0x04, 0x11
        /*0026*/ 	.short	(.L_9 - .L_8)
	.align		4
.L_8:
        /*0028*/ 	.word	index@(_Z13_matrix_mult_PiS_S_iii)
        /*002c*/ 	.word	0x00000000


	//----- nvinfo : EIATTR_REGCOUNT
	.align		4
.L_9:
        /*0030*/ 	.byte	0x04, 0x2f
        /*0032*/ 	.short	(.L_11 - .L_10)
	.align		4
.L_10:
        /*0034*/ 	.word	index@(_Z17_matrix_transposePiS_ii)
        /*0038*/ 	.word	0x0000000a


	//----- nvinfo : EIATTR_FRAME_SIZE
	.align		4
.L_11:
        /*003c*/ 	.byte	0x04, 0x11
        /*003e*/ 	.short	(.L_13 - .L_12)
	.align		4
.L_12:
        /*0040*/ 	.word	index@(_Z17_matrix_transposePiS_ii)
        /*0044*/ 	.word	0x00000000


	//----- nvinfo : EIATTR_REGCOUNT
	.align		4
.L_13:
        /*0048*/ 	.byte	0x04, 0x2f
        /*004a*/ 	.short	(.L_15 - .L_14)
	.align		4
.L_14:
        /*004c*/ 	.word	index@(_Z18_matrix_transpose1PiS_ii)
        /*0050*/ 	.word	0x0000000e


	//----- nvinfo : EIATTR_FRAME_SIZE
	.align		4
.L_15:
        /*0054*/ 	.byte	0x04, 0x11
        /*0056*/ 	.short	(.L_17 - .L_16)
	.align		4
.L_16:
        /*0058*/ 	.word	index@(_Z18_matrix_transpose1PiS_ii)
        /*005c*/ 	.word	0x00000000


	//----- nvinfo : EIATTR_REGCOUNT
	.align		4
.L_17:
        /*0060*/ 	.byte	0x04, 0x2f
        /*0062*/ 	.short	(.L_19 - .L_18)
	.align		4
.L_18:
        /*0064*/ 	.word	index@(_Z12_add_matrix_PiS_S_ii)
        /*0068*/ 	.word	0x0000000c


	//----- nvinfo : EIATTR_FRAME_SIZE
	.align		4
.L_19:
        /*006c*/ 	.byte	0x04, 0x11
        /*006e*/ 	.short	(.L_21 - .L_20)
	.align		4
.L_20:
        /*0070*/ 	.word	index@(_Z12_add_matrix_PiS_S_ii)
        /*0074*/ 	.word	0x00000000


	//----- nvinfo : EIATTR_REGCOUNT
	.align		4
.L_21:
        /*0078*/ 	.byte	0x04, 0x2f
        /*007a*/ 	.short	(.L_23 - .L_22)
	.align		4
.L_22:
        /*007c*/ 	.word	index@(_Z18optimisedTransposePiS_ii)
        /*0080*/ 	.word	0x00000019


	//----- nvinfo : EIATTR_FRAME_SIZE
	.align		4
.L_23:
        /*0084*/ 	.byte	0x04, 0x11
        /*0086*/ 	.short	(.L_25 - .L_24)
	.align		4
.L_24:
        /*0088*/ 	.word	index@(_Z18optimisedTransposePiS_ii)
        /*008c*/ 	.word	0x00000018


	//----- nvinfo : EIATTR_MIN_STACK_SIZE
	.align		4
.L_25:
        /*0090*/ 	.byte	0x04, 0x12
        /*0092*/ 	.short	(.L_27 - .L_26)
	.align		4
.L_26:
        /*0094*/ 	.word	index@(_Z18optimisedTransposePiS_ii)
        /*0098*/ 	.word	0x00000018


	//----- nvinfo : EIATTR_MIN_STACK_SIZE
	.align		4
.L_27:
        /*009c*/ 	.byte	0x04, 0x12
        /*009e*/ 	.short	(.L_29 - .L_28)
	.align		4
.L_28:
        /*00a0*/ 	.word	index@(_Z12_add_matrix_PiS_S_ii)
        /*00a4*/ 	.word	0x00000000


	//----- nvinfo : EIATTR_MIN_STACK_SIZE
	.align		4
.L_29:
        /*00a8*/ 	.byte	0x04, 0x12
        /*00aa*/ 	.short	(.L_31 - .L_30)
	.align		4
.L_30:
        /*00ac*/ 	.word	index@(_Z18_matrix_transpose1PiS_ii)
        /*00b0*/ 	.word	0x00000000


	//----- nvinfo : EIATTR_MIN_STACK_SIZE
	.align		4
.L_31:
        /*00b4*/ 	.byte	0x04, 0x12
        /*00b6*/ 	.short	(.L_33 - .L_32)
	.align		4
.L_32:
        /*00b8*/ 	.word	index@(_Z17_matrix_transposePiS_ii)
        /*00bc*/ 	.word	0x00000000


	//----- nvinfo : EIATTR_MIN_STACK_SIZE
	.align		4
.L_33:
        /*00c0*/ 	.byte	0x04, 0x12
        /*00c2*/ 	.short	(.L_35 - .L_34)
	.align		4
.L_34:
        /*00c4*/ 	.word	index@(_Z13_matrix_mult_PiS_S_iii)
        /*00c8*/ 	.word	0x00000000


	//----- nvinfo : EIATTR_MIN_STACK_SIZE
	.align		4
.L_35:
        /*00cc*/ 	.byte	0x04, 0x12
        /*00ce*/ 	.short	(.L_37 - .L_36)
	.align		4
.L_36:
        /*00d0*/ 	.word	index@(_Z14_matrix_mult_1PiS_S_iii)
        /*00d4*/ 	.word	0x00000000
.L_37:


//--------------------- .nv.compat                --------------------------
	.section	.nv.compat,"",@"SHT_CUDA_COMPAT_INFO"
	.align	4
        /*0000*/ 	.byte	0x02, 0x09, 0x00, 0x00, 0x02, 0x02, 0x01, 0x00, 0x02, 0x05, 0x05, 0x00, 0x03, 0x07, 0x01, 0x01
        /*0010*/ 	.byte	0x02, 0x03, 0x00, 0x00, 0x02, 0x06, 0x01, 0x00, 0x04, 0x0b, 0x08, 0x00, 0x09, 0x00, 0x00, 0x00
        /*0020*/ 	.byte	0x00, 0x00, 0x00, 0x00


//--------------------- .nv.info._Z18optimisedTransposePiS_ii --------------------------
	.section	.nv.info._Z18optimisedTransposePiS_ii,"",@"SHT_CUDA_INFO"
	.sectionflags	@""
	.align	4


	//----- nvinfo : EIATTR_CUDA_API_VERSION
	.align		4
        /*0000*/ 	.byte	0x04, 0x37
        /*0002*/ 	.short	(.L_39 - .L_38)
.L_38:
        /*0004*/ 	.word	0x00000082


	//----- nvinfo : EIATTR_KPARAM_INFO
	.align		4
.L_39:
        /*0008*/ 	.byte	0x04, 0x17
        /*000a*/ 	.short	(.L_41 - .L_40)
.L_40:
        /*000c*/ 	.word	0x00000000
        /*0010*/ 	.short	0x0003
        /*0012*/ 	.short	0x0014
        /*0014*/ 	.byte	0x00, 0xf0, 0x11, 0x00


	//----- nvinfo : EIATTR_KPARAM_INFO
	.align		4
.L_41:
        /*0018*/ 	.byte	0x04, 0x17
        /*001a*/ 	.short	(.L_43 - .L_42)
.L_42:
        /*001c*/ 	.word	0x00000000
        /*0020*/ 	.short	0x0002
        /*0022*/ 	.short	0x0010
        /*0024*/ 	.byte	0x00, 0xf0, 0x11, 0x00


	//----- nvinfo : EIATTR_KPARAM_INFO
	.align		4
.L_43:
        /*0028*/ 	.byte	0x04, 0x17
        /*002a*/ 	.short	(.L_45 - .L_44)
.L_44:
        /*002c*/ 	.word	0x00000000
        /*0030*/ 	.short	0x0001
        /*0032*/ 	.short	0x0008
        /*0034*/ 	.byte	0x00, 0xf5, 0x21, 0x00


	//----- nvinfo : EIATTR_KPARAM_INFO
	.align		4
.L_45:
        /*0038*/ 	.byte	0x04, 0x17
        /*003a*/ 	.short	(.L_47 - .L_46)
.L_46:
        /*003c*/ 	.word	0x00000000
        /*0040*/ 	.short	0x0000
        /*0042*/ 	.short	0x0000
        /*0044*/ 	.byte	0x00, 0xf5, 0x21, 0x00


	//----- nvinfo : EIATTR_SPARSE_MMA_MASK
	.align		4
.L_47:
        /*0048*/ 	.byte	0x03, 0x50
        /*004a*/ 	.short	0x0000


	//----- nvinfo : EIATTR_MAXREG_COUNT
	.align		4
        /*004c*/ 	.byte	0x03, 0x1b
        /*004e*/ 	.short	0x00ff


	//----- nvinfo : EIATTR_NUM_BARRIERS
	.align		4
        /*0050*/ 	.byte	0x02, 0x4c
        /*0052*/ 	.byte	0x01
	.zero		1


	//----- nvinfo : EIATTR_EXTERNS
	.align		4
        /*0054*/ 	.byte	0x04, 0x0f
        /*0056*/ 	.short	(.L_49 - .L_48)


	//   ....[0]....
	.align		4
.L_48:
        /*0058*/ 	.word	index@(vprintf)


	//----- nvinfo : EIATTR_MERCURY_ISA_VERSION
	.align		4
.L_49:
        /*005c*/ 	.byte	0x03, 0x5f
        /*005e*/ 	.short	0x0101


	//----- nvinfo : EIATTR_VRC_CTA_INIT_COUNT
	.align		4
        /*0060*/ 	.byte	0x02, 0x4a
	.zero		1
	.zero		1


	//----- nvinfo : EIATTR_SYSCALL_OFFSETS
	.align		4
        /*0064*/ 	.byte	0x04, 0x46
        /*0066*/ 	.short	(.L_51 - .L_50)


	//   ....[0]....
.L_50:
        /*0068*/ 	.word	0x00000260


	//   ....[1]....
        /*006c*/ 	.word	0x00000450


	//----- nvinfo : EIATTR_EXIT_INSTR_OFFSETS
	.align		4
.L_51:
        /*0070*/ 	.byte	0x04, 0x1c
        /*0072*/ 	.short	(.L_53 - .L_52)


	//   ....[0]....
.L_52:
        /*0074*/ 	.word	0x000002e0


	//   ....[1]....
        /*0078*/ 	.word	0x00000460


	//----- nvinfo : EIATTR_CRS_STACK_SIZE
	.align		4
.L_53:
        /*007c*/ 	.byte	0x04, 0x1e
        /*007e*/ 	.short	(.L_55 - .L_54)
.L_54:
        /*0080*/ 	.word	0x00000000


	//----- nvinfo : EIATTR_CBANK_PARAM_SIZE
	.align		4
.L_55:
        /*0084*/ 	.byte	0x03, 0x19
        /*0086*/ 	.short	0x0018


	//----- nvinfo : EIATTR_PARAM_CBANK
	.align		4
        /*0088*/ 	.byte	0x04, 0x0a
        /*008a*/ 	.short	(.L_57 - .L_56)
	.align		4
.L_56:
        /*008c*/ 	.word	index@(.nv.constant0._Z18optimisedTransposePiS_ii)
        /*0090*/ 	.short	0x0380
        /*0092*/ 	.short	0x0018


	//----- nvinfo : EIATTR_SW_WAR
	.align		4
.L_57:
        /*0094*/ 	.byte	0x04, 0x36
        /*0096*/ 	.short	(.L_59 - .L_58)
.L_58:
        /*0098*/ 	.word	0x00000008
.L_59:


//--------------------- .nv.info._Z12_add_matrix_PiS_S_ii --------------------------
	.section	.nv.info._Z12_add_matrix_PiS_S_ii,"",@"SHT_CUDA_INFO"
	.sectionflags	@""
	.align	4


	//----- nvinfo : EIATTR_CUDA_API_VERSION
	.align		4
        /*0000*/ 	.byte	0x04, 0x37
        /*0002*/ 	.short	(.L_61 - .L_60)
.L_60:
        /*0004*/ 	.word	0x00000082


	//----- nvinfo : EIATTR_KPARAM_INFO
	.align		4
.L_61:
        /*0008*/ 	.byte	0x04, 0x17
        /*000a*/ 	.short	(.L_63 - .L_62)
.L_62:
        /*000c*/ 	.word	0x00000000
        /*0010*/ 	.short	0x0004
        /*0012*/ 	.short	0x001c
        /*0014*/ 	.byte	0x00, 0xf0, 0x11, 0x00


	//----- nvinfo : EIATTR_KPARAM_INFO
	.align		4
.L_63:
        /*0018*/ 	.byte	0x04, 0x17
        /*001a*/ 	.short	(.L_65 - .L_64)
.L_64:
        /*001c*/ 	.word	0x00000000
        /*0020*/ 	.short	0x0003
        /*0022*/ 	.short	0x0018
        /*0024*/ 	.byte	0x00, 0xf0, 0x11, 0x00


	//----- nvinfo : EIATTR_KPARAM_INFO
	.align		4
.L_65:
        /*0028*/ 	.byte	0x04, 0x17
        /*002a*/ 	.short	(.L_67 - .L_66)
.L_66:
        /*002c*/ 	.word	0x00000000
        /*0030*/ 	.short	0x0002
        /*0032*/ 	.short	0x0010
        /*0034*/ 	.byte	0x00, 0xf5, 0x21, 0x00


	//----- nvinfo : EIATTR_KPARAM_INFO
	.align		4
.L_67:
        /*0038*/ 	.byte	0x04, 0x17
        /*003a*/ 	.short	(.L_69 - .L_68)
.L_68:
        /*003c*/ 	.word	0x00000000
        /*0040*/ 	.short	0x0001
        /*0042*/ 	.short	0x0008
        /*0044*/ 	.byte	0x00, 0xf5, 0x21, 0x00


	//----- nvinfo : EIATTR_KPARAM_INFO
	.align		4
.L_69:
        /*0048*/ 	.byte	0x04, 0x17
        /*004a*/ 	.short	(.L_71 - .L_70)
.L_70:
        /*004c*/ 	.word	0x00000000
        /*0050*/ 	.short	0x0000
        /*0052*/ 	.short	0x0000
        /*0054*/ 	.byte	0x00, 0xf5, 0x21, 0x00


	//----- nvinfo : EIATTR_SPARSE_MMA_MASK
	.align		4
.L_71:
        /*0058*/ 	.byte	0x03, 0x50
        /*005a*/ 	.short	0x0000


	//----- nvinfo : EIATTR_MAXREG_COUNT
	.align		4
        /*005c*/ 	.byte	0x03, 0x1b
        /*005e*/ 	.short	0x00ff


	//----- nvinfo : EIATTR_MERCURY_ISA_VERSION
	.align		4
        /*0060*/ 	.byte	0x03, 0x5f
        /*0062*/ 	.short	0x0101


	//----- nvinfo : EIATTR_VRC_CTA_INIT_COUNT
	.align		4
        /*0064*/ 	.byte	0x02, 0x4a
	.zero		1
	.zero		1


	//----- nvinfo : EIATTR_EXIT_INSTR_OFFSETS
	.align		4
        /*0068*/ 	.byte	0x04, 0x1c
        /*006a*/ 	.short	(.L_73 - .L_72)


	//   ....[0]....
.L_72:
        /*006c*/ 	.word	0x00000100


	//----- nvinfo : EIATTR_CBANK_PARAM_SIZE
	.align		4
.L_73:
        /*0070*/ 	.byte	0x03, 0x19
        /*0072*/ 	.short	0x0020


	//----- nvinfo : EIATTR_PARAM_CBANK
	.align		4
        /*0074*/ 	.byte	0x04, 0x0a
        /*0076*/ 	.short	(.L_75 - .L_74)
	.align		4
.L_74:
        /*0078*/ 	.word	index@(.nv.constant0._Z12_add_matrix_PiS_S_ii)
        /*007c*/ 	.short	0x0380
        /*007e*/ 	.short	0x0020


	//----- nvinfo : EIATTR_SW_WAR
	.align		4
.L_75:
        /*0080*/ 	.byte	0x04, 0x36
        /*0082*/ 	.short	(.L_77 - .L_76)
.L_76:
        /*0084*/ 	.word	0x00000008
.L_77:


//--------------------- .nv.info._Z18_matrix_transpose1PiS_ii --------------------------
	.section	.nv.info._Z18_matrix_transpose1PiS_ii,"",@"SHT_CUDA_INFO"
	.sectionflags	@""
	.align	4


	//----- nvinfo : EIATTR_CUDA_API_VERSION
	.align		4
        /*0000*/ 	.byte	0x04, 0x37
        /*0002*/ 	.short	(.L_79 - .L_78)
.L_78:
        /*0004*/ 	.word	0x00000082


	//----- nvinfo : EIATTR_KPARAM_INFO
	.align		4
.L_79:
        /*0008*/ 	.byte	0x04, 0x17
        /*000a*/ 	.short	(.L_81 - .L_80)
.L_80:
        /*000c*/ 	.word	0x00000000
        /*0010*/ 	.short	0x0003
        /*0012*/ 	.short	0x0014
        /*0014*/ 	.byte	0x00, 0xf0, 0x11, 0x00


	//----- nvinfo : EIATTR_KPARAM_INFO
	.align		4
.L_81:
        /*0018*/ 	.byte	0x04, 0x17
        /*001a*/ 	.short	(.L_83 - .L_82)
.L_82:
        /*001c*/ 	.word	0x00000000
        /*0020*/ 	.short	0x0002
        /*0022*/ 	.short	0x0010
        /*0024*/ 	.byte	0x00, 0xf0, 0x11, 0x00


	//----- nvinfo : EIATTR_KPARAM_INFO
	.align		4
.L_83:
        /*0028*/ 	.byte	0x04, 0x17
        /*002a*/ 	.short	(.L_85 - .L_84)
.L_84:
        /*002c*/ 	.word	0x00000000
        /*0030*/ 	.short	0x0001
        /*0032*/ 	.short	0x0008
        /*0034*/ 	.byte	0x00, 0xf5, 0x21, 0x00


	//----- nvinfo : EIATTR_KPARAM_INFO
	.align		4
.L_85:
        /*0038*/ 	.byte	0x04, 0x17
        /*003a*/ 	.short	(.L_87 - .L_86)
.L_86:
        /*003c*/ 	.word	0x00000000
        /*0040*/ 	.short	0x0000
        /*0042*/ 	.short	0x0000
        /*0044*/ 	.byte	0x00, 0xf5, 0x21, 0x00


	//----- nvinfo : EIATTR_SPARSE_MMA_MASK
	.align		4
.L_87:
        /*0048*/ 	.byte	0x03, 0x50
        /*004a*/ 	.short	0x0000


	//----- nvinfo : EIATTR_MAXREG_COUNT
	.align		4
        /*004c*/ 	.byte	0x03, 0x1b
        /*004e*/ 	.short	0x00ff


	//----- nvinfo : EIATTR_NUM_BARRIERS
	.align		4
        /*0050*/ 	.byte	0x02, 0x4c
        /*0052*/ 	.byte	0x01
	.zero		1


	//----- nvinfo : EIATTR_MERCURY_ISA_VERSION
	.align		4
        /*0054*/ 	.byte	0x03, 0x5f
        /*0056*/ 	.short	0x0101


	//----- nvinfo : EIATTR_VRC_CTA_INIT_COUNT
	.align		4
        /*0058*/ 	.byte	0x02, 0x4a
	.zero		1
	.zero		1


	//----- nvinfo : EIATTR_EXIT_INSTR_OFFSETS
	.align		4
        /*005c*/ 	.byte	0x04, 0x1c
        /*005e*/ 	.short	(.L_89 - .L_88)


	//   ....[0]....
.L_88:
        /*0060*/ 	.word	0x00000150


	//----- nvinfo : EIATTR_CBANK_PARAM_SIZE
	.align		4
.L_89:
        /*0064*/ 	.byte	0x03, 0x19
        /*0066*/ 	.short	0x0018


	//----- nvinfo : EIATTR_PARAM_CBANK
	.align		4
        /*0068*/ 	.byte	0x04, 0x0a
        /*006a*/ 	.short	(.L_91 - .L_90)
	.align		4
.L_90:
        /*006c*/ 	.word	index@(.nv.constant0._Z18_matrix_transpose1PiS_ii)
        /*0070*/ 	.short	0x0380
        /*0072*/ 	.short	0x0018


	//----- nvinfo : EIATTR_SW_WAR
	.align		4
.L_91:
        /*0074*/ 	.byte	0x04, 0x36
        /*0076*/ 	.short	(.L_93 - .L_92)
.L_92:
        /*0078*/ 	.word	0x00000008
.L_93:


//--------------------- .nv.info._Z17_matrix_transposePiS_ii --------------------------
	.section	.nv.info._Z17_matrix_transposePiS_ii,"",@"SHT_CUDA_INFO"
	.sectionflags	@""
	.align	4


	//----- nvinfo : EIATTR_CUDA_API_VERSION
	.align		4
        /*0000*/ 	.byte	0x04, 0x37
        /*0002*/ 	.short	(.L_95 - .L_94)
.L_94:
        /*0004*/ 	.word	0x00000082


	//----- nvinfo : EIATTR_KPARAM_INFO
	.align		4
.L_95:
        /*0008*/ 	.byte	0x04, 0x17
        /*000a*/ 	.short	(.L_97 - .L_96)
.L_96:
        /*000c*/ 	.word	0x00000000
        /*0010*/ 	.short	0x0003
        /*0012*/ 	.short	0x0014
        /*0014*/ 	.byte	0x00, 0xf0, 0x11, 0x00


	//----- nvinfo : EIATTR_KPARAM_INFO
	.align		4
.L_97:
        /*0018*/ 	.byte	0x04, 0x17
        /*001a*/ 	.short	(.L_99 - .L_98)
.L_98:
        /*001c*/ 	.word	0x00000000
        /*0020*/ 	.short	0x0002
        /*0022*/ 	.short	0x0010
        /*0024*/ 	.byte	0x00, 0xf0, 0x11, 0x00


	//----- nvinfo : EIATTR_KPARAM_INFO
	.align		4
.L_99:
        /*0028*/ 	.byte	0x04, 0x17
        /*002a*/ 	.short	(.L_101 - .L_100)
.L_100:
        /*002c*/ 	.word	0x00000000
        /*0030*/ 	.short	0x0001
        /*0032*/ 	.short	0x0008
        /*0034*/ 	.byte	0x00, 0xf5, 0x21, 0x00


	//----- nvinfo : EIATTR_KPARAM_INFO
	.align		4
.L_101:
        /*0038*/ 	.byte	0x04, 0x17
        /*003a*/ 	.short	(.L_103 - .L_102)
.L_102:
        /*003c*/ 	.word	0x00000000
        /*0040*/ 	.short	0x0000
        /*0042*/ 	.short	0x0000
        /*0044*/ 	.byte	0x00, 0xf5, 0x21, 0x00


	//----- nvinfo : EIATTR_SPARSE_MMA_MASK
	.align		4
.L_103:
        /*0048*/ 	.byte	0x03, 0x50
        /*004a*/ 	.short	0x0000


	//----- nvinfo : EIATTR_MAXREG_COUNT
	.align		4
        /*004c*/ 	.byte	0x03, 0x1b
        /*004e*/ 	.short	0x00ff


	//----- nvinfo : EIATTR_MERCURY_ISA_VERSION
	.align		4
        /*0050*/ 	.byte	0x03, 0x5f
        /*0052*/ 	.short	0x0101


	//----- nvinfo : EIATTR_VRC_CTA_INIT_COUNT
	.align		4
        /*0054*/ 	.byte	0x02, 0x4a
	.zero		1
	.zero		1


	//----- nvinfo : EIATTR_EXIT_INSTR_OFFSETS
	.align		4
        /*0058*/ 	.byte	0x04, 0x1c
        /*005a*/ 	.short	(.L_105 - .L_104)


	//   ....[0]....
.L_104:
        /*005c*/ 	.word	0x00000060


	//   ....[1]....
        /*0060*/ 	.word	0x00000100


	//----- nvinfo : EIATTR_CBANK_PARAM_SIZE
	.align		4
.L_105:
        /*0064*/ 	.byte	0x03, 0x19
        /*0066*/ 	.short	0x0018


	//----- nvinfo : EIATTR_PARAM_CBANK
	.align		4
        /*0068*/ 	.byte	0x04, 0x0a
        /*006a*/ 	.short	(.L_107 - .L_106)
	.align		4
.L_106:
        /*006c*/ 	.word	index@(.nv.constant0._Z17_matrix_transposePiS_ii)
        /*0070*/ 	.short	0x0380
        /*0072*/ 	.short	0x0018


	//----- nvinfo : EIATTR_SW_WAR
	.align		4
.L_107:
        /*0074*/ 	.byte	0x04, 0x36
        /*0076*/ 	.short	(.L_109 - .L_108)
.L_108:
        /*0078*/ 	.word	0x00000008
.L_109:


//--------------------- .nv.info._Z13_matrix_mult_PiS_S_iii --------------------------
	.section	.nv.info._Z13_matrix_mult_PiS_S_iii,"",@"SHT_CUDA_INFO"
	.sectionflags	@""
	.align	4


	//----- nvinfo : EIATTR_CUDA_API_VERSION
	.align		4
        /*0000*/ 	.byte	0x04, 0x37
        /*0002*/ 	.short	(.L_111 - .L_110)
.L_110:
        /*0004*/ 	.word	0x00000082


	//----- nvinfo : EIATTR_KPARAM_INFO
	.align		4
.L_111:
        /*0008*/ 	.byte	0x04, 0x17
        /*000a*/ 	.short	(.L_113 - .L_112)
.L_112:
        /*000c*/ 	.word	0x00000000
        /*0010*/ 	.short	0x0005
        /*0012*/ 	.short	0x0020
        /*0014*/ 	.byte	0x00, 0xf0, 0x11, 0x00


	//----- nvinfo : EIATTR_KPARAM_INFO
	.align		4
.L_113:
        /*0018*/ 	.byte	0x04, 0x17
        /*001a*/ 	.short	(.L_115 - .L_114)
.L_114:
        /*001c*/ 	.word	0x00000000
        /*0020*/ 	.short	0x0004
        /*0022*/ 	.short	0x001c
        /*0024*/ 	.byte	0x00, 0xf0, 0x11, 0x00


	//----- nvinfo : EIATTR_KPARAM_INFO
	.align		4
.L_115:
        /*0028*/ 	.byte	0x04, 0x17
        /*002a*/ 	.short	(.L_117 - .L_116)
.L_116:
        /*002c*/ 	.word	0x00000000
        /*0030*/ 	.short	0x0003
        /*0032*/ 	.short	0x0018
        /*0034*/ 	.byte	0x00, 0xf0, 0x11, 0x00


	//----- nvinfo : EIATTR_KPARAM_INFO
	.align		4
.L_117:
        /*0038*/ 	.byte	0x04, 0x17
        /*003a*/ 	.short	(.L_119 - .L_118)
.L_118:
        /*003c*/ 	.word	0x00000000
        /*0040*/ 	.short	0x0002
        /*0042*/ 	.short	0x0010
        /*0044*/ 	.byte	0x00, 0xf5, 0x21, 0x00


	//----- nvinfo : EIATTR_KPARAM_INFO
	.align		4
.L_119:
        /*0048*/ 	.byte	0x04, 0x17
        /*004a*/ 	.short	(.L_121 - .L_120)
.L_120:
        /*004c*/ 	.word	0x00000000
        /*0050*/ 	.short	0x0001
        /*0052*/ 	.short	0x0008
        /*0054*/ 	.byte	0x00, 0xf5, 0x21, 0x00


	//----- nvinfo : EIATTR_KPARAM_INFO
	.align		4
.L_121:
        /*0058*/ 	.byte	0x04, 0x17
        /*005a*/ 	.short	(.L_123 - .L_122)
.L_122:
        /*005c*/ 	.word	0x00000000
        /*0060*/ 	.short	0x0000
        /*0062*/ 	.short	0x0000
        /*0064*/ 	.byte	0x00, 0xf5, 0x21, 0x00


	//----- nvinfo : EIATTR_SPARSE_MMA_MASK
	.align		4
.L_123:
        /*0068*/ 	.byte	0x03, 0x50
        /*006a*/ 	.short	0x0000


	//----- nvinfo : EIATTR_MAXREG_COUNT
	.align		4
        /*006c*/ 	.byte	0x03, 0x1b
        /*006e*/ 	.short	0x00ff


	//----- nvinfo : EIATTR_MERCURY_ISA_VERSION
	.align		4
        /*0070*/ 	.byte	0x03, 0x5f
        /*0072*/ 	.short	0x0101


	//----- nvinfo : EIATTR_VRC_CTA_INIT_COUNT
	.align		4
        /*0074*/ 	.byte	0x02, 0x4a
	.zero		1
	.zero		1


	//----- nvinfo : EIATTR_EXIT_INSTR_OFFSETS
	.align		4
        /*0078*/ 	.byte	0x04, 0x1c
        /*007a*/ 	.short	(.L_125 - .L_124)


	//   ....[0]....
.L_124:
        /*007c*/ 	.word	0x00000890


	//----- nvinfo : EIATTR_CBANK_PARAM_SIZE
	.align		4
.L_125:
        /*0080*/ 	.byte	0x03, 0x19
        /*0082*/ 	.short	0x0024


	//----- nvinfo : EIATTR_PARAM_CBANK
	.align		4
        /*0084*/ 	.byte	0x04, 0x0a
        /*0086*/ 	.short	(.L_127 - .L_126)
	.align		4
.L_126:
        /*0088*/ 	.word	index@(.nv.constant0._Z13_matrix_mult_PiS_S_iii)
        /*008c*/ 	.short	0x0380
        /*008e*/ 	.short	0x0024


	//----- nvinfo : EIATTR_SW_WAR
	.align		4
.L_127:
        /*0090*/ 	.byte	0x04, 0x36
        /*0092*/ 	.short	(.L_129 - .L_128)
.L_128:
        /*0094*/ 	.word	0x00000008
.L_129:


//--------------------- .nv.info._Z14_matrix_mult_1PiS_S_iii --------------------------
	.section	.nv.info._Z14_matrix_mult_1PiS_S_iii,"",@"SHT_CUDA_INFO"
	.sectionflags	@""
	.align	4


	//----- nvinfo : EIATTR_CUDA_API_VERSION
	.align		4
        /*0000*/ 	.byte	0x04, 0x37
        /*0002*/ 	.short	(.L_131 - .L_130)
.L_130:
        /*0004*/ 	.word	0x00000082


	//----- nvinfo : EIATTR_KPARAM_INFO
	.align		4
.L_131:
        /*0008*/ 	.byte	0x04, 0x17
        /*000a*/ 	.short	(.L_133 - .L_132)
.L_132:
        /*000c*/ 	.word	0x00000000
        /*0010*/ 	.short	0x0005
        /*0012*/ 	.short	0x0020
        /*0014*/ 	.byte	0x00, 0xf0, 0x11, 0x00


	//----- nvinfo : EIATTR_KPARAM_INFO
	.align		4
.L_133:
        /*0018*/ 	.byte	0x04, 0x17
        /*001a*/ 	.short	(.L_135 - .L_134)
.L_134:
        /*001c*/ 	.word	0x00000000
        /*0020*/ 	.short	0x0004
        /*0022*/ 	.short	0x001c
        /*0024*/ 	.byte	0x00, 0xf0, 0x11, 0x00


	//----- nvinfo : EIATTR_KPARAM_INFO
	.align		4
.L_135:
        /*0028*/ 	.byte	0x04, 0x17
        /*002a*/ 	.short	(.L_137 - .L_136)
.L_136:
        /*002c*/ 	.word	0x00000000
        /*0030*/ 	.short	0x0003
        /*0032*/ 	.short	0x0018
        /*0034*/ 	.byte	0x00, 0xf0, 0x11, 0x00


	//----- nvinfo : EIATTR_KPARAM_INFO
	.align		4
.L_137:
        /*0038*/ 	.byte	0x04, 0x17
        /*003a*/ 	.short	(.L_139 - .L_138)
.L_138:
        /*003c*/ 	.word	0x00000000
        /*0040*/ 	.short	0x0002
        /*0042*/ 	.short	0x0010
        /*0044*/ 	.byte	0x00, 0xf5, 0x21, 0x00


	//----- nvinfo : EIATTR_KPARAM_INFO
	.align		4
.L_139:
        /*0048*/ 	.byte	0x04, 0x17
        /*004a*/ 	.short	(.L_141 - .L_140)
.L_140:
        /*004c*/ 	.word	0x00000000
        /*0050*/ 	.short	0x0001
        /*0052*/ 	.short	0x0008
        /*0054*/ 	.byte	0x00, 0xf5, 0x21, 0x00


	//----- nvinfo : EIATTR_KPARAM_INFO
	.align		4
.L_141:
        /*0058*/ 	.byte	0x04, 0x17
        /*005a*/ 	.short	(.L_143 - .L_142)
.L_142:
        /*005c*/ 	.word	0x00000000
        /*0060*/ 	.short	0x0000
        /*0062*/ 	.short	0x0000
        /*0064*/ 	.byte	0x00, 0xf5, 0x21, 0x00


	//----- nvinfo : EIATTR_SPARSE_MMA_MASK
	.align		4
.L_143:
        /*0068*/ 	.byte	0x03, 0x50
        /*006a*/ 	.short	0x0000


	//----- nvinfo : EIATTR_MAXREG_COUNT
	.align		4
        /*006c*/ 	.byte	0x03, 0x1b
        /*006e*/ 	.short	0x00ff


	//----- nvinfo : EIATTR_NUM_BARRIERS
	.align		4
        /*0070*/ 	.byte	0x02, 0x4c
        /*0072*/ 	.byte	0x01
	.zero		1


	//----- nvinfo : EIATTR_MERCURY_ISA_VERSION
	.align		4
        /*0074*/ 	.byte	0x03, 0x5f
        /*0076*/ 	.short	0x0101


	//----- nvinfo : EIATTR_VRC_CTA_INIT_COUNT
	.align		4
        /*0078*/ 	.byte	0x02, 0x4a
	.zero		1
	.zero		1


	//----- nvinfo : EIATTR_EXIT_INSTR_OFFSETS
	.align		4
        /*007c*/ 	.byte	0x04, 0x1c
        /*007e*/ 	.short	(.L_145 - .L_144)


	//   ....[0]....
.L_144:
        /*0080*/ 	.word	0x000001c0


	//   ....[1]....
        /*0084*/ 	.word	0x00000670


	//----- nvinfo : EIATTR_CBANK_PARAM_SIZE
	.align		4
.L_145:
        /*0088*/ 	.byte	0x03, 0x19
        /*008a*/ 	.short	0x0024


	//----- nvinfo : EIATTR_PARAM_CBANK
	.align		4
        /*008c*/ 	.byte	0x04, 0x0a
        /*008e*/ 	.short	(.L_147 - .L_146)
	.align		4
.L_146:
        /*0090*/ 	.word	index@(.nv.constant0._Z14_matrix_mult_1PiS_S_iii)
        /*0094*/ 	.short	0x0380
        /*0096*/ 	.short	0x0024


	//----- nvinfo : EIATTR_SW_WAR
	.align		4
.L_147:
        /*0098*/ 	.byte	0x04, 0x36
        /*009a*/ 	.short	(.L_149 - .L_148)
.L_148:
        /*009c*/ 	.word	0x00000008
.L_149:


//--------------------- .nv.callgraph             --------------------------
	.section	.nv.callgraph,"",@"SHT_CUDA_CALLGRAPH"
	.align	4
	.sectionentsize	8
	.align		4
        /*0000*/ 	.word	0x00000000
	.align		4
        /*0004*/ 	.word	0xffffffff
	.align		4
        /*0008*/ 	.word	index@(_Z18optimisedTransposePiS_ii)
	.align		4
        /*000c*/ 	.word	index@(vprintf)
	.align		4
        /*0010*/ 	.word	0x00000000
	.align		4
        /*0014*/ 	.word	0xfffffffe
	.align		4
        /*0018*/ 	.word	0x00000000
	.align		4
        /*001c*/ 	.word	0xfffffffd
	.align		4
        /*0020*/ 	.word	0x00000000
	.align		4
        /*0024*/ 	.word	0xfffffffc


//--------------------- .nv.constant4             --------------------------
	.section	.nv.constant4,"a",@progbits
	.align	8
	.align		8
.nv.constant4:
        /*0000*/ 	.dword	vprintf
	.align		8
        /*0008*/ 	.dword	$str
	.align		8
        /*0010*/ 	.dword	$str$1


//--------------------- .text._Z18optimisedTransposePiS_ii --------------------------
	.section	.text._Z18optimisedTransposePiS_ii,"ax",@progbits
	.align	128
        .global         _Z18optimisedTransposePiS_ii
        .type           _Z18optimisedTransposePiS_ii,@function
        .size           _Z18optimisedTransposePiS_ii,(.L_x_17 - _Z18optimisedTransposePiS_ii)
        .other          _Z18optimisedTransposePiS_ii,@"STO_CUDA_ENTRY STV_DEFAULT"
_Z18optimisedTransposePiS_ii:
.text._Z18optimisedTransposePiS_ii:
[----:B------:R-:W0:Y:S01]  /*0000*/  LDC R1, c[0x0][0x37c] ;  /* 0x0000df00ff017b82 */ /* 0x000e220000000800 */
[----:B------:R-:W1:Y:S01]  /*0010*/  S2R R19, SR_CTAID.Y ;  /* 0x0000000000137919 */ /* 0x000e620000002600 */
[----:B------:R-:W2:Y:S01]  /*0020*/  LDCU.64 UR38, c[0x0][0x390] ;  /* 0x00007200ff2677ac */ /* 0x000ea20008000a00 */
[----:B0-----:R-:W-:Y:S01]  /*0030*/  VIADD R1, R1, 0xffffffe8 ;  /* 0xffffffe801017836 */ /* 0x001fe20000000000 */
[----:B------:R-:W1:Y:S01]  /*0040*/  S2R R17, SR_TID.Y ;  /* 0x0000000000117919 */ /* 0x000e620000002200 */
[----:B------:R-:W0:Y:S01]  /*0050*/  LDCU UR4, c[0x0][0x2f8] ;  /* 0x00005f00ff0477ac */ /* 0x000e220008000800 */
[----:B------:R-:W3:Y:S01]  /*0060*/  S2R R22, SR_CTAID.X ;  /* 0x0000000000167919 */ /* 0x000ee20000002500 */
[----:B------:R-:W4:Y:S01]  /*0070*/  LDCU UR5, c[0x0][0x2fc] ;  /* 0x00005f80ff0577ac */ /* 0x000f220008000800 */
[----:B------:R-:W3:Y:S01]  /*0080*/  S2R R16, SR_TID.X ;  /* 0x0000000000107919 */ /* 0x000ee20000002100 */
[----:B------:R-:W1:Y:S01]  /*0090*/  LDCU.64 UR36, c[0x0][0x358] ;  /* 0x00006b00ff2477ac */ /* 0x000e620008000a00 */
[----:B0-----:R-:W-:-:S05]  /*00a0*/  IADD3 R2, P1, PT, R1, UR4, RZ ;  /* 0x0000000401027c10 */ /* 0x001fca000ff3e0ff */
[----:B----4-:R-:W-:Y:S02]  /*00b0*/  IMAD.X R18, RZ, RZ, UR5, P1 ;  /* 0x00000005ff127e24 */ /* 0x010fe400088e06ff */
[----:B-1----:R-:W-:-:S05]  /*00c0*/  IMAD R0, R19, 0x10, R17 ;  /* 0x0000001013007824 */ /* 0x002fca00078e0211 */
[----:B--2---:R-:W-:Y:S02]  /*00d0*/  ISETP.GE.AND P0, PT, R0, UR39, PT ;  /* 0x0000002700007c0c */ /* 0x004fe4000bf06270 */
[----:B---3--:R-:W-:-:S04]  /*00e0*/  LEA R9, R22, R16, 0x4 ;  /* 0x0000001016097211 */ /* 0x008fc800078e20ff */
[----:B------:R-:W-:-:S13]  /*00f0*/  ISETP.GE.OR P0, PT, R9, UR38, P0 ;  /* 0x0000002609007c0c */ /* 0x000fda0008706670 */
[----:B------:R-:W-:Y:S05]  /*0100*/  @P0 BRA `(.L_x_0) ;  /* 0x0000000000580947 */ /* 0x000fea0003800000 */
[----:B------:R-:W0:Y:S01]  /*0110*/  LDC.64 R4, c[0x0][0x380] ;  /* 0x0000e000ff047b82 */ /* 0x000e220000000a00 */
[----:B------:R-:W-:-:S04]  /*0120*/  IMAD R8, R9, UR39, R0 ;  /* 0x0000002709087c24 */ /* 0x000fc8000f8e0200 */
[----:B0-----:R-:W-:-:S05]  /*0130*/  IMAD.WIDE R4, R8, 0x4, R4 ;  /* 0x0000000408047825 */ /* 0x001fca00078e0204 */
[----:B------:R0:W2:Y:S01]  /*0140*/  LDG.E R3, desc[UR36][R4.64] ;  /* 0x0000002404037981 */ /* 0x0000a2000c1e1900 */
[----:B------:R-:W1:Y:S01]  /*0150*/  S2UR UR5, SR_CgaCtaId ;  /* 0x00000000000579c3 */ /* 0x000e620000008800 */
[----:B------:R-:W-:Y:S01]  /*0160*/  UMOV UR4, 0x400 ;  /* 0x0000040000047882 */ /* 0x000fe20000000000 */
[----:B------:R-:W-:Y:S01]  /*0170*/  IMAD R10, R17, 0x11, R16 ;  /* 0x00000011110a7824 */ /* 0x000fe200078e0210 */
[----:B------:R-:W-:Y:S01]  /*0180*/  MOV R11, 0x0 ;  /* 0x00000000000b7802 */ /* 0x000fe20000000f00 */
[----:B------:R3:W-:Y:S01]  /*0190*/  STL [R1+0x10], R0 ;  /* 0x0000100001007387 */ /* 0x0007e20000100800 */
[----:B------:R-:W-:Y:S01]  /*01a0*/  IMAD.MOV.U32 R6, RZ, RZ, R2 ;  /* 0x000000ffff067224 */ /* 0x000fe200078e0002 */
[----:B------:R-:W-:Y:S02]  /*01b0*/  MOV R7, R18 ;  /* 0x0000001200077202 */ /* 0x000fe40000000f00 */
[----:B------:R3:W-:Y:S01]  /*01c0*/  STL.64 [R1+0x8], R8 ;  /* 0x0000080801007387 */ /* 0x0007e20000100a00 */
[----:B------:R3:W4:Y:S03]  /*01d0*/  LDC.64 R12, c[0x4][R11] ;  /* 0x010000000b0c7b82 */ /* 0x0007260000000a00 */
[----:B------:R3:W-:Y:S01]  /*01e0*/  STL.64 [R1], R16 ;  /* 0x0000001001007387 */ /* 0x0007e20000100a00 */
[----:B-1----:R-:W-:-:S06]  /*01f0*/  ULEA UR4, UR5, UR4, 0x18 ;  /* 0x0000000405047291 */ /* 0x002fcc000f8ec0ff */
[----:B------:R-:W-:-:S05]  /*0200*/  LEA R10, R10, UR4, 0x2 ;  /* 0x000000040a0a7c11 */ /* 0x000fca000f8e10ff */
[----:B------:R-:W0:Y:S02]  /*0210*/  LDCU.64 UR4, c[0x4][0x8] ;  /* 0x01000100ff0477ac */ /* 0x000e240008000a00 */
[----:B0-----:R-:W-:Y:S01]  /*0220*/  IMAD.U32 R4, RZ, RZ, UR4 ;  /* 0x00000004ff047e24 */ /* 0x001fe2000f8e00ff */
[----:B------:R-:W-:Y:S01]  /*0230*/  MOV R5, UR5 ;  /* 0x0000000500057c02 */ /* 0x000fe20008000f00 */
[----:B--2-4-:R3:W-:Y:S06]  /*0240*/  STS [R10], R3 ;  /* 0x000000030a007388 */ /* 0x0147ec0000000800 */
[----:B------:R-:W-:-:S07]  /*0250*/  LEPC R20, `(.L_x_0) ;  /* 0x000000001014794e */ /* 0x000fce0000000000 */
[----:B---3--:R-:W-:Y:S05]  /*0260*/  CALL.ABS.NOINC R12 ;  /* 0x000000000c007343 */ /* 0x008fea0003c00000 */
.L_x_0:
[----:B------:R-:W-:Y:S05]  /*0270*/  WARPSYNC.ALL ;  /* 0x0000000000007948 */ /* 0x000fea0003800000 */
[----:B------:R-:W0:Y:S01]  /*0280*/  LDCU.64 UR6, c[0x0][0x390] ;  /* 0x00007200ff0677ac */ /* 0x000e220008000a00 */
[----:B------:R-:W-:Y:S01]  /*0290*/  IMAD R11, R19, 0x10, R16 ;  /* 0x00000010130b7824 */ /* 0x000fe200078e0210 */
[----:B------:R-:W-:Y:S01]  /*02a0*/  LEA R22, R22, R17, 0x4 ;  /* 0x0000001116167211 */ /* 0x000fe200078e20ff */
[----:B------:R-:W-:Y:S03]  /*02b0*/  BAR.SYNC.DEFER_BLOCKING 0x0 ;  /* 0x0000000000007b1d */ /* 0x000fe60000010000 */
[----:B0-----:R-:W-:-:S04]  /*02c0*/  ISETP.GE.AND P0, PT, R11, UR7, PT ;  /* 0x000000070b007c0c */ /* 0x001fc8000bf06270 */
[----:B------:R-:W-:-:S13]  /*02d0*/  ISETP.GE.OR P0, PT, R22, UR6, P0 ;  /* 0x0000000616007c0c */ /* 0x000fda0008706670 */
[----:B------:R-:W-:Y:S05]  /*02e0*/  @P0 EXIT ;  /* 0x000000000000094d */ /* 0x000fea0003800000 */
[----:B------:R-:W0:Y:S01]  /*02f0*/  S2UR UR5, SR_CgaCtaId ;  /* 0x00000000000579c3 */ /* 0x000e220000008800 */
[----:B------:R-:W-:Y:S01]  /*0300*/  UMOV UR4, 0x400 ;  /* 0x0000040000047882 */ /* 0x000fe20000000000 */
[----:B------:R-:W-:Y:S01]  /*0310*/  IMAD R0, R16, 0x11, R17 ;  /* 0x0000001110007824 */ /* 0x000fe200078e0211 */
[----:B------:R-:W-:Y:S01]  /*0320*/  STL.64 [R1], R16 ;  /* 0x0000001001007387 */ /* 0x000fe20000100a00 */
[----:B------:R-:W-:Y:S01]  /*0330*/  IMAD R3, R11, UR6, R22 ;  /* 0x000000060b037c24 */ /* 0x000fe2000f8e0216 */
[----:B------:R-:W-:Y:S01]  /*0340*/  MOV R7, R18 ;  /* 0x0000001200077202 */ /* 0x000fe20000000f00 */
[----:B------:R-:W-:Y:S01]  /*0350*/  IMAD R10, R22, UR7, R11 ;  /* 0x00000007160a7c24 */ /* 0x000fe2000f8e020b */
[----:B------:R-:W-:Y:S01]  /*0360*/  STL [R1+0x10], R22 ;  /* 0x0000101601007387 */ /* 0x000fe20000100800 */
[----:B------:R-:W1:Y:S01]  /*0370*/  LDC.64 R8, c[0x0][0x388] ;  /* 0x0000e200ff087b82 */ /* 0x000e620000000a00 */
[----:B------:R-:W-:Y:S02]  /*0380*/  IMAD.MOV.U32 R6, RZ, RZ, R2 ;  /* 0x000000ffff067224 */ /* 0x000fe400078e0002 */
[----:B------:R-:W-:Y:S01]  /*0390*/  STL.64 [R1+0x8], R10 ;  /* 0x0000080a01007387 */ /* 0x000fe20000100a00 */
[----:B0-----:R-:W-:-:S06]  /*03a0*/  ULEA UR4, UR5, UR4, 0x18 ;  /* 0x0000000405047291 */ /* 0x001fcc000f8ec0ff */
[----:B------:R-:W-:Y:S01]  /*03b0*/  LEA R0, R0, UR4, 0x2 ;  /* 0x0000000400007c11 */ /* 0x000fe2000f8e10ff */
[----:B-1----:R-:W-:Y:S01]  /*03c0*/  IMAD.WIDE R8, R3, 0x4, R8 ;  /* 0x0000000403087825 */ /* 0x002fe200078e0208 */
[----:B------:R-:W-:-:S03]  /*03d0*/  MOV R3, 0x0 ;  /* 0x0000000000037802 */ /* 0x000fc60000000f00 */
[----:B------:R-:W0:Y:S01]  /*03e0*/  LDCU.64 UR4, c[0x4][0x10] ;  /* 0x01000200ff0477ac */ /* 0x000e220008000a00 */
[----:B------:R-:W1:Y:S01]  /*03f0*/  LDS R0, [R0] ;  /* 0x0000000000007984 */ /* 0x000e620000000800 */
[----:B------:R2:W3:Y:S01]  /*0400*/  LDC.64 R12, c[0x4][R3] ;  /* 0x01000000030c7b82 */ /* 0x0004e20000000a00 */
[----:B0-----:R-:W-:Y:S01]  /*0410*/  IMAD.U32 R4, RZ, RZ, UR4 ;  /* 0x00000004ff047e24 */ /* 0x001fe2000f8e00ff */
[----:B------:R-:W-:Y:S01]  /*0420*/  MOV R5, UR5 ;  /* 0x0000000500057c02 */ /* 0x000fe20008000f00 */
[----:B-1----:R2:W-:Y:S06]  /*0430*/  STG.E desc[UR36][R8.64], R0 ;  /* 0x0000000008007986 */ /* 0x0025ec000c101924 */
[----:B------:R-:W-:-:S07]  /*0440*/  LEPC R20, `(.L_x_1) ;  /* 0x000000001014794e */ /* 0x000fce0000000000 */
[----:B--23--:R-:W-:Y:S05]  /*0450*/  CALL.ABS.NOINC R12 ;  /* 0x000000000c007343 */ /* 0x00cfea0003c00000 */
.L_x_1:
[----:B------:R-:W-:Y:S05]  /*0460*/  EXIT ;  /* 0x000000000000794d */ /* 0x000fea0003800000 */
.L_x_2:
[----:B------:R-:W-:-:S00]  /*0470*/  BRA `(.L_x_2) ;  /* 0xfffffffc00fc7947 */ /* 0x000fc0000383ffff */
[----:B------:R-:W-:-:S00]  /*0480*/  NOP ;  /* 0x0000000000007918 */ /* 0x000fc00000000000 */
[----:B------:R-:W-:-:S00]  /*0490*/  NOP ;  /* 0x0000000000007918 */ /* 0x000fc00000000000 */
[----:B------:R-:W-:-:S00]  /*04a0*/  NOP ;  /* 0x0000000000007918 */ /* 0x000fc00000000000 */
[----:B------:R-:W-:-:S00]  /*04b0*/  NOP ;  /* 0x0000000000007918 */ /* 0x000fc00000000000 */
[----:B------:R-:W-:-:S00]  /*04c0*/  NOP ;  /* 0x0000000000007918 */ /* 0x000fc00000000000 */
[----:B------:R-:W-:-:S00]  /*04d0*/  NOP ;  /* 0x0000000000007918 */ /* 0x000fc00000000000 */
[----:B------:R-:W-:-:S00]  /*04e0*/  NOP ;  /* 0x0000000000007918 */ /* 0x000fc00000000000 */
[----:B------:R-:W-:-:S00]  /*04f0*/  NOP ;  /* 0x0000000000007918 */ /* 0x000fc00000000000 */
.L_x_17:


//--------------------- .text._Z12_add_matrix_PiS_S_ii --------------------------
	.section	.text._Z12_add_matrix_PiS_S_ii,"ax",@progbits
	.align	128
        .global         _Z12_add_matrix_PiS_S_ii
        .type           _Z12_add_matrix_PiS_S_ii,@function
        .size           _Z12_add_matrix_PiS_S_ii,(.L_x_18 - _Z12_add_matrix_PiS_S_ii)
        .other          _Z12_add_matrix_PiS_S_ii,@"STO_CUDA_ENTRY STV_DEFAULT"
_Z12_add_matrix_PiS_S_ii:
.text._Z12_add_matrix_PiS_S_ii:
[----:B------:R-:W-:Y:S01]  /*0000*/  LDC R1, c[0x0][0x37c] ;  /* 0x0000df00ff017b82 */ /* 0x000fe20000000800 */
[----:B------:R-:W0:Y:S07]  /*0010*/  S2R R9, SR_TID.X ;  /* 0x0000000000097919 */ /* 0x000e2e0000002100 */
[----:B------:R-:W0:Y:S01]  /*0020*/  S2UR UR6, SR_CTAID.X ;  /* 0x00000000000679c3 */ /* 0x000e220000002500 */
[----:B------:R-:W1:Y:S07]  /*0030*/  LDCU.64 UR4, c[0x0][0x358] ;  /* 0x00006b00ff0477ac */ /* 0x000e6e0008000a00 */
[----:B------:R-:W0:Y:S08]  /*0040*/  LDC R0, c[0x0][0x39c] ;  /* 0x0000e700ff007b82 */ /* 0x000e300000000800 */
[----:B------:R-:W2:Y:S08]  /*0050*/  LDC.64 R2, c[0x0][0x380] ;  /* 0x0000e000ff027b82 */ /* 0x000eb00000000a00 */
[----:B------:R-:W3:Y:S01]  /*0060*/  LDC.64 R4, c[0x0][0x388] ;  /* 0x0000e200ff047b82 */ /* 0x000ee20000000a00 */
[----:B0-----:R-:W-:-:S07]  /*0070*/  IMAD R9, R0, UR6, R9 ;  /* 0x0000000600097c24 */ /* 0x001fce000f8e0209 */
[----:B------:R-:W0:Y:S01]  /*0080*/  LDC.64 R6, c[0x0][0x390] ;  /* 0x0000e400ff067b82 */ /* 0x000e220000000a00 */
[----:B--2---:R-:W-:-:S06]  /*0090*/  IMAD.WIDE R2, R9, 0x4, R2 ;  /* 0x0000000409027825 */ /* 0x004fcc00078e0202 */
[----:B-1----:R-:W2:Y:S01]  /*00a0*/  LDG.E R2, desc[UR4][R2.64] ;  /* 0x0000000402027981 */ /* 0x002ea2000c1e1900 */
[----:B---3--:R-:W-:-:S06]  /*00b0*/  IMAD.WIDE R4, R9, 0x4, R4 ;  /* 0x0000000409047825 */ /* 0x008fcc00078e0204 */
[----:B------:R-:W2:Y:S01]  /*00c0*/  LDG.E R5, desc[UR4][R4.64] ;  /* 0x0000000404057981 */ /* 0x000ea2000c1e1900 */
[----:B0-----:R-:W-:Y:S01]  /*00d0*/  IMAD.WIDE R6, R9, 0x4, R6 ;  /* 0x0000000409067825 */ /* 0x001fe200078e0206 */
[----:B--2---:R-:W-:-:S05]  /*00e0*/  IADD3 R9, PT, PT, R2, R5, RZ ;  /* 0x0000000502097210 */ /* 0x004fca0007ffe0ff */
[----:B------:R-:W-:Y:S01]  /*00f0*/  STG.E desc[UR4][R6.64], R9 ;  /* 0x0000000906007986 */ /* 0x000fe2000c101904 */
[----:B------:R-:W-:Y:S05]  /*0100*/  EXIT ;  /* 0x000000000000794d */ /* 0x000fea0003800000 */
.L_x_3:
        /* <DEDUP_REMOVED lines=15> */
.L_x_18:


//--------------------- .text._Z18_matrix_transpose1PiS_ii --------------------------
	.section	.text._Z18_matrix_transpose1PiS_ii,"ax",@progbits
	.align	128
        .global         _Z18_matrix_transpose1PiS_ii
        .type           _Z18_matrix_transpose1PiS_ii,@function
        .size           _Z18_matrix_transpose1PiS_ii,(.L_x_19 - _Z18_matrix_transpose1PiS_ii)
        .other          _Z18_matrix_transpose1PiS_ii,@"STO_CUDA_ENTRY STV_DEFAULT"
_Z18_matrix_transpose1PiS_ii:
.text._Z18_matrix_transpose1PiS_ii:
[----:B------:R-:W-:Y:S01]  /*0000*/  LDC R1, c[0x0][0x37c] ;  /* 0x0000df00ff017b82 */ /* 0x000fe20000000800 */
[----:B------:R-:W0:Y:S07]  /*0010*/  S2R R11, SR_TID.X ;  /* 0x00000000000b7919 */ /* 0x000e2e0000002100 */
[----:B------:R-:W0:Y:S01]  /*0020*/  S2UR UR8, SR_CTAID.X ;  /* 0x00000000000879c3 */ /* 0x000e220000002500 */
[----:B------:R-:W1:Y:S07]  /*0030*/  LDCU.64 UR6, c[0x0][0x358] ;  /* 0x00006b00ff0677ac */ /* 0x000e6e0008000a00 */
[----:B------:R-:W0:Y:S08]  /*0040*/  LDC R0, c[0x0][0x394] ;  /* 0x0000e500ff007b82 */ /* 0x000e300000000800 */
[----:B------:R-:W2:Y:S08]  /*0050*/  LDC.64 R2, c[0x0][0x380] ;  /* 0x0000e000ff027b82 */ /* 0x000eb00000000a00 */
[----:B------:R-:W3:Y:S01]  /*0060*/  S2UR UR5, SR_CgaCtaId ;  /* 0x00000000000579c3 */ /* 0x000ee20000008800 */
[----:B0-----:R-:W-:Y:S01]  /*0070*/  IMAD R5, R0, UR8, R11 ;  /* 0x0000000800057c24 */ /* 0x001fe2000f8e020b */
[----:B------:R-:W-:-:S06]  /*0080*/  UMOV UR4, 0x400 ;  /* 0x0000040000047882 */ /* 0x000fcc0000000000 */
[----:B------:R-:W0:Y:S01]  /*0090*/  LDC R6, c[0x0][0x390] ;  /* 0x0000e400ff067b82 */ /* 0x000e220000000800 */
[----:B--2---:R-:W-:-:S07]  /*00a0*/  IMAD.WIDE.U32 R2, R5, 0x4, R2 ;  /* 0x0000000405027825 */ /* 0x004fce00078e0002 */
[----:B------:R-:W2:Y:S01]  /*00b0*/  LDC.64 R4, c[0x0][0x388] ;  /* 0x0000e200ff047b82 */ /* 0x000ea20000000a00 */
[----:B-1----:R2:W4:Y:S01]  /*00c0*/  LDG.E R0, desc[UR6][R2.64] ;  /* 0x0000000602007981 */ /* 0x002522000c1e1900 */
[----:B---3--:R-:W-:-:S06]  /*00d0*/  ULEA UR4, UR5, UR4, 0x18 ;  /* 0x0000000405047291 */ /* 0x008fcc000f8ec0ff */
[C---:B------:R-:W-:Y:S01]  /*00e0*/  LEA R7, R11.reuse, UR4, 0x2 ;  /* 0x000000040b077c11 */ /* 0x040fe2000f8e10ff */
[----:B0-----:R-:W-:-:S04]  /*00f0*/  IMAD R11, R11, R6, UR8 ;  /* 0x000000080b0b7e24 */ /* 0x001fc8000f8e0206 */
[----:B--2---:R-:W-:Y:S01]  /*0100*/  IMAD.WIDE R2, R11, 0x4, R4 ;  /* 0x000000040b027825 */ /* 0x004fe200078e0204 */
[----:B----4-:R-:W-:Y:S01]  /*0110*/  STS [R7], R0 ;  /* 0x0000000007007388 */ /* 0x010fe20000000800 */
[----:B------:R-:W-:Y:S06]  /*0120*/  BAR.SYNC.DEFER_BLOCKING 0x0 ;  /* 0x0000000000007b1d */ /* 0x000fec0000010000 */
[----:B------:R-:W0:Y:S04]  /*0130*/  LDS R9, [R7] ;  /* 0x0000000007097984 */ /* 0x000e280000000800 */
[----:B0-----:R-:W-:Y:S01]  /*0140*/  STG.E desc[UR6][R2.64], R9 ;  /* 0x0000000902007986 */ /* 0x001fe2000c101906 */
[----:B------:R-:W-:Y:S05]  /*0150*/  EXIT ;  /* 0x000000000000794d */ /* 0x000fea0003800000 */
.L_x_4:
        /* <DEDUP_REMOVED lines=10> */
.L_x_19:


//--------------------- .text._Z17_matrix_transposePiS_ii --------------------------
	.section	.text._Z17_matrix_transposePiS_ii,"ax",@progbits
	.align	128
        .global         _Z17_matrix_transposePiS_ii
        .type           _Z17_matrix_transposePiS_ii,@function
        .size           _Z17_matrix_transposePiS_ii,(.L_x_20 - _Z17_matrix_transposePiS_ii)
        .other          _Z17_matrix_transposePiS_ii,@"STO_CUDA_ENTRY STV_DEFAULT"
_Z17_matrix_transposePiS_ii:
.text._Z17_matrix_transposePiS_ii:
[----:B------:R-:W-:Y:S01]  /*0000*/  LDC R1, c[0x0][0x37c] ;  /* 0x0000df00ff017b82 */ /* 0x000fe20000000800 */
[----:B------:R-:W0:Y:S07]  /*0010*/  S2R R0, SR_TID.X ;  /* 0x0000000000007919 */ /* 0x000e2e0000002100 */
[----:B------:R-:W0:Y:S08]  /*0020*/  LDC.64 R6, c[0x0][0x390] ;  /* 0x0000e400ff067b82 */ /* 0x000e300000000a00 */
[----:B------:R-:W1:Y:S01]  /*0030*/  S2UR UR6, SR_CTAID.X ;  /* 0x00000000000679c3 */ /* 0x000e620000002500 */
[----:B0-----:R-:W-:-:S04]  /*0040*/  ISETP.GE.AND P0, PT, R0, R7, PT ;  /* 0x000000070000720c */ /* 0x001fc80003f06270 */
[----:B-1----:R-:W-:-:S13]  /*0050*/  ISETP.LE.OR P0, PT, R6, UR6, P0 ;  /* 0x0000000606007c0c */ /* 0x002fda0008703670 */
[----:B------:R-:W-:Y:S05]  /*0060*/  @P0 EXIT ;  /* 0x000000000000094d */ /* 0x000fea0003800000 */
[----:B------:R-:W0:Y:S01]  /*0070*/  LDC.64 R2, c[0x0][0x380] ;  /* 0x0000e000ff027b82 */ /* 0x000e220000000a00 */
[----:B------:R-:W1:Y:S01]  /*0080*/  LDCU.64 UR4, c[0x0][0x358] ;  /* 0x00006b00ff0477ac */ /* 0x000e620008000a00 */
[----:B------:R-:W-:-:S04]  /*0090*/  IMAD R5, R7, UR6, R0 ;  /* 0x0000000607057c24 */ /* 0x000fc8000f8e0200 */
[----:B0-----:R-:W-:Y:S02]  /*00a0*/  IMAD.WIDE.U32 R2, R5, 0x4, R2 ;  /* 0x0000000405027825 */ /* 0x001fe400078e0002 */
[----:B------:R-:W0:Y:S04]  /*00b0*/  LDC.64 R4, c[0x0][0x388] ;  /* 0x0000e200ff047b82 */ /* 0x000e280000000a00 */
[----:B-1----:R-:W2:Y:S01]  /*00c0*/  LDG.E R3, desc[UR4][R2.64] ;  /* 0x0000000402037981 */ /* 0x002ea2000c1e1900 */
[----:B------:R-:W-:-:S04]  /*00d0*/  IMAD R7, R0, R6, UR6 ;  /* 0x0000000600077e24 */ /* 0x000fc8000f8e0206 */
[----:B0-----:R-:W-:-:S05]  /*00e0*/  IMAD.WIDE.U32 R4, R7, 0x4, R4 ;  /* 0x0000000407047825 */ /* 0x001fca00078e0004 */
[----:B--2---:R-:W-:Y:S01]  /*00f0*/  STG.E desc[UR4][R4.64], R3 ;  /* 0x0000000304007986 */ /* 0x004fe2000c101904 */
[----:B------:R-:W-:Y:S05]  /*0100*/  EXIT ;  /* 0x000000000000794d */ /* 0x000fea0003800000 */
.L_x_5:
        /* <DEDUP_REMOVED lines=15> */
.L_x_20:


//--------------------- .text._Z13_matrix_mult_PiS_S_iii --------------------------
	.section	.text._Z13_matrix_mult_PiS_S_iii,"ax",@progbits
	.align	128
        .global         _Z13_matrix_mult_PiS_S_iii
        .type           _Z13_matrix_mult_PiS_S_iii,@function
        .size           _Z13_matrix_mult_PiS_S_iii,(.L_x_21 - _Z13_matrix_mult_PiS_S_iii)
        .other          _Z13_matrix_mult_PiS_S_iii,@"STO_CUDA_ENTRY STV_DEFAULT"
_Z13_matrix_mult_PiS_S_iii:
.text._Z13_matrix_mult_PiS_S_iii:
[----:B------:R-:W-:Y:S08]  /*0000*/  LDC R1, c[0x0][0x37c] ;  /* 0x0000df00ff017b82 */ /* 0x000ff00000000800 */
[----:B------:R-:W0:Y:S01]  /*0010*/  LDC R0, c[0x0][0x39c] ;  /* 0x0000e700ff007b82 */ /* 0x000e220000000800 */
[----:B------:R-:W1:Y:S01]  /*0020*/  S2R R16, SR_TID.X ;  /* 0x0000000000107919 */ /* 0x000e620000002100 */
[----:B------:R-:W2:Y:S01]  /*0030*/  LDCU.64 UR4, c[0x0][0x358] ;  /* 0x00006b00ff0477ac */ /* 0x000ea20008000a00 */
[----:B------:R-:W-:-:S05]  /*0040*/  HFMA2 R22, -RZ, RZ, 0, 0 ;  /* 0x00000000ff167431 */ /* 0x000fca00000001ff */
[----:B------:R-:W3:Y:S01]  /*0050*/  S2UR UR6, SR_CTAID.X ;  /* 0x00000000000679c3 */ /* 0x000ee20000002500 */
[----:B0-----:R-:W-:-:S13]  /*0060*/  ISETP.GE.AND P0, PT, R0, 0x1, PT ;  /* 0x000000010000780c */ /* 0x001fda0003f06270 */
[----:B-123--:R-:W-:Y:S05]  /*0070*/  @!P0 BRA `(.L_x_6) ;  /* 0x0000000400f08947 */ /* 0x00efea0003800000 */
[C---:B------:R-:W-:Y:S01]  /*0080*/  ISETP.GE.U32.AND P1, PT, R0.reuse, 0x8, PT ;  /* 0x000000080000780c */ /* 0x040fe20003f26070 */
[C---:B------:R-:W-:Y:S01]  /*0090*/  IMAD R18, R0.reuse, UR6, RZ ;  /* 0x0000000600127c24 */ /* 0x040fe2000f8e02ff */
[----:B------:R-:W-:Y:S02]  /*00a0*/  LOP3.LUT R26, R0, 0x7, RZ, 0xc0, !PT ;  /* 0x00000007001a7812 */ /* 0x000fe400078ec0ff */
[----:B------:R-:W-:Y:S02]  /*00b0*/  MOV R19, RZ ;  /* 0x000000ff00137202 */ /* 0x000fe40000000f00 */
[----:B------:R-:W-:Y:S02]  /*00c0*/  ISETP.NE.AND P0, PT, R26, RZ, PT ;  /* 0x000000ff1a00720c */ /* 0x000fe40003f05270 */
[----:B------:R-:W-:-:S05]  /*00d0*/  MOV R22, RZ ;  /* 0x000000ff00167202 */ /* 0x000fca0000000f00 */
[----:B------:R-:W-:Y:S06]  /*00e0*/  @!P1 BRA `(.L_x_7) ;  /* 0x0000000000c89947 */ /* 0x000fec0003800000 */
[----:B------:R-:W0:Y:S01]  /*00f0*/  LDC.64 R2, c[0x0][0x380] ;  /* 0x0000e000ff027b82 */ /* 0x000e220000000a00 */
[----:B------:R-:W-:Y:S02]  /*0100*/  LOP3.LUT R19, R0, 0x7ffffff8, RZ, 0xc0, !PT ;  /* 0x7ffffff800137812 */ /* 0x000fe400078ec0ff */
[----:B------:R-:W-:Y:S02]  /*0110*/  MOV R22, RZ ;  /* 0x000000ff00167202 */ /* 0x000fe40000000f00 */
[----:B------:R-:W-:Y:S02]  /*0120*/  MOV R20, R16 ;  /* 0x0000001000147202 */ /* 0x000fe40000000f00 */
[----:B------:R-:W-:Y:S01]  /*0130*/  IADD3 R17, PT, PT, -R19, RZ, RZ ;  /* 0x000000ff13117210 */ /* 0x000fe20007ffe1ff */
[----:B0-----:R-:W-:-:S03]  /*0140*/  IMAD.WIDE.U32 R2, R18, 0x4, R2 ;  /* 0x0000000412027825 */ /* 0x001fc600078e0002 */
[----:B------:R-:W-:-:S04]  /*0150*/  IADD3 R5, P1, PT, R2, 0x10, RZ ;  /* 0x0000001002057810 */ /* 0x000fc80007f3e0ff */
[----:B------:R-:W-:-:S09]  /*0160*/  IADD3.X R8, PT, PT, RZ, R3, RZ, P1, !PT ;  /* 0x00000003ff087210 */ /* 0x000fd20000ffe4ff */
.L_x_8:
[----:B------:R-:W0:Y:S01]  /*0170*/  LDC.64 R12, c[0x0][0x388] ;  /* 0x0000e200ff0c7b82 */ /* 0x000e220000000a00 */
[----:B------:R-:W-:Y:S02]  /*0180*/  MOV R2, R5 ;  /* 0x0000000500027202 */ /* 0x000fe40000000f00 */
[----:B------:R-:W-:-:S05]  /*0190*/  MOV R3, R8 ;  /* 0x0000000800037202 */ /* 0x000fca0000000f00 */
[----:B------:R-:W2:Y:S01]  /*01a0*/  LDG.E R24, desc[UR4][R2.64+-0x10] ;  /* 0xfffff00402187981 */ /* 0x000ea2000c1e1900 */
[----:B------:R-:W1:Y:S03]  /*01b0*/  LDC R21, c[0x0][0x3a0] ;  /* 0x0000e800ff157b82 */ /* 0x000e660000000800 */
[----:B------:R-:W3:Y:S04]  /*01c0*/  LDG.E R23, desc[UR4][R2.64+-0xc] ;  /* 0xfffff40402177981 */ /* 0x000ee8000c1e1900 */
[----:B------:R-:W4:Y:S04]  /*01d0*/  LDG.E R28, desc[UR4][R2.64+-0x8] ;  /* 0xfffff804021c7981 */ /* 0x000f28000c1e1900 */
[----:B------:R-:W5:Y:S01]  /*01e0*/  LDG.E R29, desc[UR4][R2.64+-0x4] ;  /* 0xfffffc04021d7981 */ /* 0x000f62000c1e1900 */
[----:B0-----:R-:W-:-:S05]  /*01f0*/  IMAD.WIDE R12, R20, 0x4, R12 ;  /* 0x00000004140c7825 */ /* 0x001fca00078e020c */
[----:B------:R0:W2:Y:S01]  /*0200*/  LDG.E R25, desc[UR4][R12.64] ;  /* 0x000000040c197981 */ /* 0x0000a2000c1e1900 */
[----:B-1----:R-:W-:-:S04]  /*0210*/  IMAD.WIDE R14, R21, 0x4, R12 ;  /* 0x00000004150e7825 */ /* 0x002fc800078e020c */
[C---:B------:R-:W-:Y:S02]  /*0220*/  IMAD.WIDE R6, R21.reuse, 0x4, R14 ;  /* 0x0000000415067825 */ /* 0x040fe400078e020e */
[----:B------:R-:W3:Y:S02]  /*0230*/  LDG.E R14, desc[UR4][R14.64] ;  /* 0x000000040e0e7981 */ /* 0x000ee4000c1e1900 */
[C---:B------:R-:W-:Y:S02]  /*0240*/  IMAD.WIDE R4, R21.reuse, 0x4, R6 ;  /* 0x0000000415047825 */ /* 0x040fe400078e0206 */
[----:B------:R1:W4:Y:S02]  /*0250*/  LDG.E R27, desc[UR4][R6.64] ;  /* 0x00000004061b7981 */ /* 0x000324000c1e1900 */
[C---:B------:R-:W-:Y:S02]  /*0260*/  IMAD.WIDE R8, R21.reuse, 0x4, R4 ;  /* 0x0000000415087825 */ /* 0x040fe400078e0204 */
[----:B------:R-:W5:Y:S02]  /*0270*/  LDG.E R4, desc[UR4][R4.64] ;  /* 0x0000000404047981 */ /* 0x000f64000c1e1900 */
[----:B------:R-:W-:-:S02]  /*0280*/  IMAD.WIDE R10, R21, 0x4, R8 ;  /* 0x00000004150a7825 */ /* 0x000fc400078e0208 */
[----:B------:R-:W5:Y:S02]  /*0290*/  LDG.E R8, desc[UR4][R8.64] ;  /* 0x0000000408087981 */ /* 0x000f64000c1e1900 */
[C---:B0-----:R-:W-:Y:S02]  /*02a0*/  IMAD.WIDE R12, R21.reuse, 0x4, R10 ;  /* 0x00000004150c7825 */ /* 0x041fe400078e020a */
[----:B------:R-:W5:Y:S04]  /*02b0*/  LDG.E R5, desc[UR4][R2.64] ;  /* 0x0000000402057981 */ /* 0x000f68000c1e1900 */
[----:B------:R-:W5:Y:S01]  /*02c0*/  LDG.E R11, desc[UR4][R10.64] ;  /* 0x000000040a0b7981 */ /* 0x000f62000c1e1900 */
[----:B-1----:R-:W-:-:S03]  /*02d0*/  IMAD.WIDE R6, R21, 0x4, R12 ;  /* 0x0000000415067825 */ /* 0x002fc600078e020c */
[----:B------:R-:W5:Y:S04]  /*02e0*/  LDG.E R15, desc[UR4][R12.64] ;  /* 0x000000040c0f7981 */ /* 0x000f68000c1e1900 */
[----:B------:R-:W5:Y:S04]  /*02f0*/  LDG.E R7, desc[UR4][R6.64] ;  /* 0x0000000406077981 */ /* 0x000f68000c1e1900 */
[----:B------:R-:W5:Y:S01]  /*0300*/  LDG.E R6, desc[UR4][R2.64+0xc] ;  /* 0x00000c0402067981 */ /* 0x000f62000c1e1900 */
[----:B--2---:R-:W-:-:S03]  /*0310*/  IMAD R24, R24, R25, R22 ;  /* 0x0000001918187224 */ /* 0x004fc600078e0216 */
[----:B------:R-:W2:Y:S04]  /*0320*/  LDG.E R22, desc[UR4][R2.64+0x4] ;  /* 0x0000040402167981 */ /* 0x000ea8000c1e1900 */
[----:B------:R-:W2:Y:S01]  /*0330*/  LDG.E R25, desc[UR4][R2.64+0x8] ;  /* 0x0000080402197981 */ /* 0x000ea2000c1e1900 */
[----:B------:R-:W-:Y:S01]  /*0340*/  IADD3 R17, PT, PT, R17, 0x8, RZ ;  /* 0x0000000811117810 */ /* 0x000fe20007ffe0ff */
[----:B---3--:R-:W-:-:S04]  /*0350*/  IMAD R14, R23, R14, R24 ;  /* 0x0000000e170e7224 */ /* 0x008fc800078e0218 */
[----:B----4-:R-:W-:Y:S01]  /*0360*/  IMAD R14, R28, R27, R14 ;  /* 0x0000001b1c0e7224 */ /* 0x010fe200078e020e */
[----:B------:R-:W-:-:S03]  /*0370*/  ISETP.NE.AND P1, PT, R17, RZ, PT ;  /* 0x000000ff1100720c */ /* 0x000fc60003f25270 */
[----:B-----5:R-:W-:-:S04]  /*0380*/  IMAD R4, R29, R4, R14 ;  /* 0x000000041d047224 */ /* 0x020fc800078e020e */
[----:B------:R-:W-:Y:S01]  /*0390*/  IMAD R4, R5, R8, R4 ;  /* 0x0000000805047224 */ /* 0x000fe200078e0204 */
[----:B------:R-:W-:Y:S02]  /*03a0*/  IADD3 R5, P2, PT, R2, 0x20, RZ ;  /* 0x0000002002057810 */ /* 0x000fe40007f5e0ff */
[----:B------:R-:W-:Y:S02]  /*03b0*/  LEA R20, R21, R20, 0x3 ;  /* 0x0000001415147211 */ /* 0x000fe400078e18ff */
[----:B------:R-:W-:Y:S01]  /*03c0*/  IADD3.X R8, PT, PT, RZ, R3, RZ, P2, !PT ;  /* 0x00000003ff087210 */ /* 0x000fe200017fe4ff */
[----:B--2---:R-:W-:-:S04]  /*03d0*/  IMAD R4, R22, R11, R4 ;  /* 0x0000000b16047224 */ /* 0x004fc800078e0204 */
[----:B------:R-:W-:-:S04]  /*03e0*/  IMAD R4, R25, R15, R4 ;  /* 0x0000000f19047224 */ /* 0x000fc800078e0204 */
[----:B------:R-:W-:Y:S01]  /*03f0*/  IMAD R22, R6, R7, R4 ;  /* 0x0000000706167224 */ /* 0x000fe200078e0204 */
[----:B------:R-:W-:Y:S06]  /*0400*/  @P1 BRA `(.L_x_8) ;  /* 0xfffffffc00581947 */ /* 0x000fec000383ffff */
.L_x_7:
[----:B------:R-:W-:Y:S05]  /*0410*/  @!P0 BRA `(.L_x_6) ;  /* 0x0000000400088947 */ /* 0x000fea0003800000 */
[----:B------:R-:W-:Y:S02]  /*0420*/  ISETP.GE.U32.AND P1, PT, R26, 0x4, PT ;  /* 0x000000041a00780c */ /* 0x000fe40003f26070 */
[----:B------:R-:W-:-:S04]  /*0430*/  LOP3.LUT R14, R0, 0x3, RZ, 0xc0, !PT ;  /* 0x00000003000e7812 */ /* 0x000fc800078ec0ff */
[----:B------:R-:W-:-:S07]  /*0440*/  ISETP.NE.AND P0, PT, R14, RZ, PT ;  /* 0x000000ff0e00720c */ /* 0x000fce0003f05270 */
[----:B------:R-:W-:Y:S06]  /*0450*/  @!P1 BRA `(.L_x_9) ;  /* 0x0000000000709947 */ /* 0x000fec0003800000 */
[----:B------:R-:W0:Y:S01]  /*0460*/  LDC R11, c[0x0][0x3a0] ;  /* 0x0000e800ff0b7b82 */ /* 0x000e220000000800 */
[CC--:B------:R-:W-:Y:S02]  /*0470*/  IADD3 R7, PT, PT, R18.reuse, R19.reuse, RZ ;  /* 0x0000001312077210 */ /* 0x0c0fe40007ffe0ff */
[----:B------:R-:W-:-:S05]  /*0480*/  IADD3 R8, P1, PT, R18, R19, RZ ;  /* 0x0000001312087210 */ /* 0x000fca0007f3e0ff */
[----:B------:R-:W1:Y:S08]  /*0490*/  LDC.64 R4, c[0x0][0x388] ;  /* 0x0000e200ff047b82 */ /* 0x000e700000000a00 */
[----:B------:R-:W2:Y:S08]  /*04a0*/  LDC.64 R12, c[0x0][0x380] ;  /* 0x0000e000ff0c7b82 */ /* 0x000eb00000000a00 */
[----:B------:R-:W3:Y:S01]  /*04b0*/  LDC.64 R2, c[0x0][0x380] ;  /* 0x0000e000ff027b82 */ /* 0x000ee20000000a00 */
[----:B0-----:R-:W-:-:S04]  /*04c0*/  IMAD R9, R19, R11, R16 ;  /* 0x0000000b13097224 */ /* 0x001fc800078e0210 */
[----:B-1----:R-:W-:Y:S01]  /*04d0*/  IMAD.WIDE R4, R9, 0x4, R4 ;  /* 0x0000000409047825 */ /* 0x002fe200078e0204 */
[----:B------:R-:W-:-:S03]  /*04e0*/  IADD3.X R9, PT, PT, RZ, RZ, RZ, P1, !PT ;  /* 0x000000ffff097210 */ /* 0x000fc60000ffe4ff */
[----:B--2---:R-:W-:-:S04]  /*04f0*/  IMAD.WIDE.U32 R12, R7, 0x4, R12 ;  /* 0x00000004070c7825 */ /* 0x004fc800078e000c */
[----:B------:R-:W-:Y:S02]  /*0500*/  IMAD.WIDE R6, R11, 0x4, R4 ;  /* 0x000000040b067825 */ /* 0x000fe400078e0204 */
[----:B------:R-:W2:Y:S01]  /*0510*/  LDG.E R13, desc[UR4][R12.64] ;  /* 0x000000040c0d7981 */ /* 0x000ea2000c1e1900 */
[----:B---3--:R-:W-:-:S03]  /*0520*/  LEA R2, P1, R8, R2, 0x2 ;  /* 0x0000000208027211 */ /* 0x008fc600078210ff */
[----:B------:R-:W2:Y:S01]  /*0530*/  LDG.E R4, desc[UR4][R4.64] ;  /* 0x0000000404047981 */ /* 0x000ea2000c1e1900 */
[----:B------:R-:W-:Y:S01]  /*0540*/  LEA.HI.X R3, R8, R3, R9, 0x2, P1 ;  /* 0x0000000308037211 */ /* 0x000fe200008f1409 */
[C---:B------:R-:W-:Y:S02]  /*0550*/  IMAD.WIDE R8, R11.reuse, 0x4, R6 ;  /* 0x000000040b087825 */ /* 0x040fe400078e0206 */
[----:B------:R-:W3:Y:S04]  /*0560*/  LDG.E R6, desc[UR4][R6.64] ;  /* 0x0000000406067981 */ /* 0x000ee8000c1e1900 */
[----:B------:R-:W3:Y:S01]  /*0570*/  LDG.E R20, desc[UR4][R2.64+0x4] ;  /* 0x0000040402147981 */ /* 0x000ee2000c1e1900 */
[----:B------:R-:W-:-:S03]  /*0580*/  IMAD.WIDE R10, R11, 0x4, R8 ;  /* 0x000000040b0a7825 */ /* 0x000fc600078e0208 */
[----:B------:R-:W4:Y:S04]  /*0590*/  LDG.E R8, desc[UR4][R8.64] ;  /* 0x0000000408087981 */ /* 0x000f28000c1e1900 */
[----:B------:R-:W4:Y:S04]  /*05a0*/  LDG.E R24, desc[UR4][R2.64+0x8] ;  /* 0x0000080402187981 */ /* 0x000f28000c1e1900 */
[----:B------:R-:W5:Y:S04]  /*05b0*/  LDG.E R10, desc[UR4][R10.64] ;  /* 0x000000040a0a7981 */ /* 0x000f68000c1e1900 */
[----:B------:R-:W5:Y:S01]  /*05c0*/  LDG.E R26, desc[UR4][R2.64+0xc] ;  /* 0x00000c04021a7981 */ /* 0x000f62000c1e1900 */
[----:B------:R-:W-:Y:S01]  /*05d0*/  IADD3 R19, PT, PT, R19, 0x4, RZ ;  /* 0x0000000413137810 */ /* 0x000fe20007ffe0ff */
[----:B--2---:R-:W-:-:S04]  /*05e0*/  IMAD R13, R13, R4, R22 ;  /* 0x000000040d0d7224 */ /* 0x004fc800078e0216 */
[----:B---3--:R-:W-:-:S04]  /*05f0*/  IMAD R13, R20, R6, R13 ;  /* 0x00000006140d7224 */ /* 0x008fc800078e020d */
[----:B----4-:R-:W-:-:S04]  /*0600*/  IMAD R13, R24, R8, R13 ;  /* 0x00000008180d7224 */ /* 0x010fc800078e020d */
[----:B-----5:R-:W-:-:S07]  /*0610*/  IMAD R22, R26, R10, R13 ;  /* 0x0000000a1a167224 */ /* 0x020fce00078e020d */
.L_x_9:
[----:B------:R-:W-:Y:S05]  /*0620*/  @!P0 BRA `(.L_x_6) ;  /* 0x0000000000848947 */ /* 0x000fea0003800000 */
[----:B------:R-:W-:Y:S01]  /*0630*/  ISETP.NE.AND P1, PT, R14, 0x1, PT ;  /* 0x000000010e00780c */ /* 0x000fe20003f25270 */
[----:B------:R-:W0:Y:S01]  /*0640*/  LDC.64 R10, c[0x0][0x380] ;  /* 0x0000e000ff0a7b82 */ /* 0x000e220000000a00 */
[----:B------:R-:W-:-:S04]  /*0650*/  LOP3.LUT R0, R0, 0x1, RZ, 0xc0, !PT ;  /* 0x0000000100007812 */ /* 0x000fc800078ec0ff */
[----:B------:R-:W-:-:S03]  /*0660*/  ISETP.NE.U32.AND P0, PT, R0, 0x1, PT ;  /* 0x000000010000780c */ /* 0x000fc60003f05070 */
[----:B------:R-:W1:Y:S04]  /*0670*/  LDC.64 R8, c[0x0][0x388] ;  /* 0x0000e200ff087b82 */ /* 0x000e680000000a00 */
[CC--:B------:R-:W-:Y:S02]  /*0680*/  @P1 IADD3 R13, PT, PT, R18.reuse, R19.reuse, RZ ;  /* 0x00000013120d1210 */ /* 0x0c0fe40007ffe0ff */
[----:B------:R-:W-:Y:S02]  /*0690*/  @P1 IADD3 R12, P2, PT, R18, R19, RZ ;  /* 0x00000013120c1210 */ /* 0x000fe40007f5e0ff */
[----:B------:R-:W2:Y:S08]  /*06a0*/  @P1 LDC R17, c[0x0][0x3a0] ;  /* 0x0000e800ff111b82 */ /* 0x000eb00000000800 */
[----:B------:R-:W3:Y:S01]  /*06b0*/  @P1 LDC.64 R6, c[0x0][0x380] ;  /* 0x0000e000ff061b82 */ /* 0x000ee20000000a00 */
[----:B0-----:R-:W-:Y:S01]  /*06c0*/  @P1 IMAD.WIDE.U32 R10, R13, 0x4, R10 ;  /* 0x000000040d0a1825 */ /* 0x001fe200078e000a */
[----:B------:R-:W-:-:S05]  /*06d0*/  @P1 IADD3.X R13, PT, PT, RZ, RZ, RZ, P2, !PT ;  /* 0x000000ffff0d1210 */ /* 0x000fca00017fe4ff */
[----:B------:R-:W4:Y:S01]  /*06e0*/  @P1 LDG.E R11, desc[UR4][R10.64] ;  /* 0x000000040a0b1981 */ /* 0x000f22000c1e1900 */
[----:B------:R-:W0:Y:S08]  /*06f0*/  @!P0 LDC R0, c[0x0][0x3a0] ;  /* 0x0000e800ff008b82 */ /* 0x000e300000000800 */
[----:B------:R-:W5:Y:S01]  /*0700*/  LDC.64 R4, c[0x0][0x380] ;  /* 0x0000e000ff047b82 */ /* 0x000f620000000a00 */
[C---:B--2---:R-:W-:Y:S01]  /*0710*/  @P1 IMAD R15, R19.reuse, R17, R16 ;  /* 0x00000011130f1224 */ /* 0x044fe200078e0210 */
[----:B------:R-:W-:-:S03]  /*0720*/  @P1 IADD3 R19, PT, PT, R19, 0x2, RZ ;  /* 0x0000000213131810 */ /* 0x000fc60007ffe0ff */
[----:B-1----:R-:W-:-:S03]  /*0730*/  @P1 IMAD.WIDE R8, R15, 0x4, R8 ;  /* 0x000000040f081825 */ /* 0x002fc600078e0208 */
[----:B------:R-:W1:Y:S01]  /*0740*/  LDC.64 R2, c[0x0][0x388] ;  /* 0x0000e200ff027b82 */ /* 0x000e620000000a00 */
[----:B---3--:R-:W-:Y:S01]  /*0750*/  @P1 LEA R6, P2, R12, R6, 0x2 ;  /* 0x000000060c061211 */ /* 0x008fe200078410ff */
[----:B------:R-:W4:Y:S01]  /*0760*/  @P1 LDG.E R14, desc[UR4][R8.64] ;  /* 0x00000004080e1981 */ /* 0x000f22000c1e1900 */
[----:B------:R-:W-:Y:S02]  /*0770*/  @!P0 IADD3 R15, PT, PT, R18, R19, RZ ;  /* 0x00000013120f8210 */ /* 0x000fe40007ffe0ff */
[----:B------:R-:W-:Y:S01]  /*0780*/  @P1 LEA.HI.X R7, R12, R7, R13, 0x2, P2 ;  /* 0x000000070c071211 */ /* 0x000fe200010f140d */
[----:B------:R-:W-:-:S04]  /*0790*/  @P1 IMAD.WIDE R12, R17, 0x4, R8 ;  /* 0x00000004110c1825 */ /* 0x000fc800078e0208 */
[----:B0-----:R-:W-:Y:S01]  /*07a0*/  @!P0 IMAD R19, R19, R0, R16 ;  /* 0x0000000013138224 */ /* 0x001fe200078e0210 */
[----:B------:R-:W2:Y:S04]  /*07b0*/  @P1 LDG.E R6, desc[UR4][R6.64+0x4] ;  /* 0x0000040406061981 */ /* 0x000ea8000c1e1900 */
[----:B------:R-:W2:Y:S01]  /*07c0*/  @P1 LDG.E R12, desc[UR4][R12.64] ;  /* 0x000000040c0c1981 */ /* 0x000ea2000c1e1900 */
[----:B-----5:R-:W-:-:S06]  /*07d0*/  @!P0 IMAD.WIDE.U32 R4, R15, 0x4, R4 ;  /* 0x000000040f048825 */ /* 0x020fcc00078e0004 */
[----:B------:R-:W3:Y:S01]  /*07e0*/  @!P0 LDG.E R5, desc[UR4][R4.64] ;  /* 0x0000000404058981 */ /* 0x000ee2000c1e1900 */
[----:B-1----:R-:W-:-:S06]  /*07f0*/  @!P0 IMAD.WIDE R2, R19, 0x4, R2 ;  /* 0x0000000413028825 */ /* 0x002fcc00078e0202 */
[----:B------:R-:W3:Y:S01]  /*0800*/  @!P0 LDG.E R2, desc[UR4][R2.64] ;  /* 0x0000000402028981 */ /* 0x000ee2000c1e1900 */
[----:B----4-:R-:W-:-:S04]  /*0810*/  @P1 IMAD R11, R11, R14, R22 ;  /* 0x0000000e0b0b1224 */ /* 0x010fc800078e0216 */
[----:B--2---:R-:W-:-:S04]  /*0820*/  @P1 IMAD R22, R6, R12, R11 ;  /* 0x0000000c06161224 */ /* 0x004fc800078e020b */
[----:B---3--:R-:W-:-:S07]  /*0830*/  @!P0 IMAD R22, R5, R2, R22 ;  /* 0x0000000205168224 */ /* 0x008fce00078e0216 */
.L_x_6:
[----:B------:R-:W0:Y:S08]  /*0840*/  LDC R5, c[0x0][0x3a0] ;  /* 0x0000e800ff057b82 */ /* 0x000e300000000800 */
[----:B------:R-:W1:Y:S01]  /*0850*/  LDC.64 R2, c[0x0][0x390] ;  /* 0x0000e400ff027b82 */ /* 0x000e620000000a00 */
[----:B0-----:R-:W-:-:S04]  /*0860*/  IMAD R5, R5, UR6, R16 ;  /* 0x0000000605057c24 */ /* 0x001fc8000f8e0210 */
[----:B-1----:R-:W-:-:S05]  /*0870*/  IMAD.WIDE R2, R5, 0x4, R2 ;  /* 0x0000000405027825 */ /* 0x002fca00078e0202 */
[----:B------:R-:W-:Y:S01]  /*0880*/  STG.E desc[UR4][R2.64], R22 ;  /* 0x0000001602007986 */ /* 0x000fe2000c101904 */
[----:B------:R-:W-:Y:S05]  /*0890*/  EXIT ;  /* 0x000000000000794d */ /* 0x000fea0003800000 */
.L_x_10:
        /* <DEDUP_REMOVED lines=14> */
.L_x_21:


//--------------------- .text._Z14_matrix_mult_1PiS_S_iii --------------------------
	.section	.text._Z14_matrix_mult_1PiS_S_iii,"ax",@progbits
	.align	128
        .global         _Z14_matrix_mult_1PiS_S_iii
        .type           _Z14_matrix_mult_1PiS_S_iii,@function
        .size           _Z14_matrix_mult_1PiS_S_iii,(.L_x_22 - _Z14_matrix_mult_1PiS_S_iii)
        .other          _Z14_matrix_mult_1PiS_S_iii,@"STO_CUDA_ENTRY STV_DEFAULT"
_Z14_matrix_mult_1PiS_S_iii:
.text._Z14_matrix_mult_1PiS_S_iii:
[----:B------:R-:W-:Y:S01]  /*0000*/  LDC R1, c[0x0][0x37c] ;  /* 0x0000df00ff017b82 */ /* 0x000fe20000000800 */
[----:B------:R-:W0:Y:S07]  /*0010*/  S2R R10, SR_TID.X ;  /* 0x00000000000a7919 */ /* 0x000e2e0000002100 */
[----:B------:R-:W0:Y:S01]  /*0020*/  S2UR UR6, SR_CTAID.X ;  /* 0x00000000000679c3 */ /* 0x000e220000002500 */
[----:B------:R-:W1:Y:S01]  /*0030*/  LDCU.64 UR4, c[0x0][0x358] ;  /* 0x00006b00ff0477ac */ /* 0x000e620008000a00 */
[----:B------:R-:W2:Y:S06]  /*0040*/  S2R R0, SR_CTAID.Y ;  /* 0x0000000000007919 */ /* 0x000eac0000002600 */
[----:B------:R-:W0:Y:S08]  /*0050*/  LDC R19, c[0x0][0x39c] ;  /* 0x0000e700ff137b82 */ /* 0x000e300000000800 */
[----:B------:R-:W3:Y:S08]  /*0060*/  LDC.64 R2, c[0x0][0x380] ;  /* 0x0000e000ff027b82 */ /* 0x000ef00000000a00 */
[----:B------:R-:W4:Y:S01]  /*0070*/  LDC.64 R4, c[0x0][0x388] ;  /* 0x0000e200ff047b82 */ /* 0x000f220000000a00 */
[----:B0-----:R-:W-:-:S02]  /*0080*/  IMAD R7, R19, UR6, R10 ;  /* 0x0000000613077c24 */ /* 0x001fc4000f8e020a */
[----:B--2---:R-:W-:Y:S02]  /*0090*/  IMAD R9, R0, R19, R10 ;  /* 0x0000001300097224 */ /* 0x004fe400078e020a */
[----:B---3--:R-:W-:-:S06]  /*00a0*/  IMAD.WIDE.U32 R2, R7, 0x4, R2 ;  /* 0x0000000407027825 */ /* 0x008fcc00078e0002 */
[----:B-1----:R-:W2:Y:S01]  /*00b0*/  LDG.E R2, desc[UR4][R2.64] ;  /* 0x0000000402027981 */ /* 0x002ea2000c1e1900 */
[----:B----4-:R-:W-:-:S06]  /*00c0*/  IMAD.WIDE.U32 R4, R9, 0x4, R4 ;  /* 0x0000000409047825 */ /* 0x010fcc00078e0004 */
[----:B------:R-:W3:Y:S01]  /*00d0*/  LDG.E R4, desc[UR4][R4.64] ;  /* 0x0000000404047981 */ /* 0x000ee2000c1e1900 */
[----:B------:R-:W0:Y:S01]  /*00e0*/  S2R R7, SR_CgaCtaId ;  /* 0x0000000000077919 */ /* 0x000e220000008800 */
[----:B------:R-:W-:-:S04]  /*00f0*/  MOV R20, 0x400 ;  /* 0x0000040000147802 */ /* 0x000fc80000000f00 */
[----:B0-----:R-:W-:-:S05]  /*0100*/  LEA R20, R7, R20, 0x18 ;  /* 0x0000001407147211 */ /* 0x001fca00078ec0ff */
[----:B------:R-:W-:-:S04]  /*0110*/  IMAD R6, R10, 0x4, R20 ;  /* 0x000000040a067824 */ /* 0x000fc800078e0214 */
[C---:B------:R-:W-:Y:S02]  /*0120*/  IMAD R7, R19.reuse, 0x4, R6 ;  /* 0x0000000413077824 */ /* 0x040fe400078e0206 */
[----:B------:R-:W-:-:S04]  /*0130*/  IMAD.SHL.U32 R21, R19, 0x8, RZ ;  /* 0x0000000813157824 */ /* 0x000fc800078e00ff */
[----:B------:R-:W-:Y:S01]  /*0140*/  IMAD.IADD R8, R21, 0x1, R6 ;  /* 0x0000000115087824 */ /* 0x000fe200078e0206 */
[----:B------:R-:W-:Y:S01]  /*0150*/  ISETP.NE.AND P0, PT, R10, RZ, PT ;  /* 0x000000ff0a00720c */ /* 0x000fe20003f05270 */
[----:B--2---:R-:W-:Y:S04]  /*0160*/  STS [R6], R2 ;  /* 0x0000000206007388 */ /* 0x004fe80000000800 */
[----:B---3--:R-:W-:Y:S04]  /*0170*/  STS [R7], R4 ;  /* 0x0000000407007388 */ /* 0x008fe80000000800 */
[----:B------:R-:W0:Y:S02]  /*0180*/  LDS R9, [R6] ;  /* 0x0000000006097984 */ /* 0x000e240000000800 */
[----:B0-----:R-:W-:-:S05]  /*0190*/  IMAD R9, R4, R9, RZ ;  /* 0x0000000904097224 */ /* 0x001fca00078e02ff */
[----:B------:R0:W-:Y:S01]  /*01a0*/  STS [R8], R9 ;  /* 0x0000000908007388 */ /* 0x0001e20000000800 */
[----:B------:R-:W-:Y:S06]  /*01b0*/  BAR.SYNC.DEFER_BLOCKING 0x0 ;  /* 0x0000000000007b1d */ /* 0x000fec0000010000 */
[----:B------:R-:W-:Y:S05]  /*01c0*/  @P0 EXIT ;  /* 0x000000000000094d */ /* 0x000fea0003800000 */
[----:B------:R-:W-:Y:S01]  /*01d0*/  ISETP.GE.AND P0, PT, R19, 0x1, PT ;  /* 0x000000011300780c */ /* 0x000fe20003f06270 */
[----:B------:R-:W-:-:S12]  /*01e0*/  IMAD.MOV.U32 R18, RZ, RZ, RZ ;  /* 0x000000ffff127224 */ /* 0x000fd800078e00ff */
[----:B------:R-:W-:Y:S05]  /*01f0*/  @!P0 BRA `(.L_x_11) ;  /* 0x0000000400088947 */ /* 0x000fea0003800000 */
[C---:B------:R-:W-:Y:S01]  /*0200*/  ISETP.GE.U32.AND P1, PT, R19.reuse, 0x10, PT ;  /* 0x000000101300780c */ /* 0x040fe20003f26070 */
[----:B------:R-:W-:Y:S01]  /*0210*/  IMAD.MOV.U32 R22, RZ, RZ, RZ ;  /* 0x000000ffff167224 */ /* 0x000fe200078e00ff */
[----:B------:R-:W-:Y:S01]  /*0220*/  LOP3.LUT R25, R19, 0xf, RZ, 0xc0, !PT ;  /* 0x0000000f13197812 */ /* 0x000fe200078ec0ff */
[----:B------:R-:W-:-:S03]  /*0230*/  IMAD.MOV.U32 R18, RZ, RZ, RZ ;  /* 0x000000ffff127224 */ /* 0x000fc600078e00ff */
[----:B------:R-:W-:-:S07]  /*0240*/  ISETP.NE.AND P0, PT, R25, RZ, PT ;  /* 0x000000ff1900720c */ /* 0x000fce0003f05270 */
[----:B------:R-:W-:Y:S06]  /*0250*/  @!P1 BRA `(.L_x_12) ;  /* 0x0000000000609947 */ /* 0x000fec0003800000 */
[----:B------:R-:W-:Y:S01]  /*0260*/  LOP3.LUT R22, R19, 0x7ffffff0, RZ, 0xc0, !PT ;  /* 0x7ffffff013167812 */ /* 0x000fe200078ec0ff */
[----:B------:R-:W-:Y:S01]  /*0270*/  IMAD.MOV.U32 R18, RZ, RZ, RZ ;  /* 0x000000ffff127224 */ /* 0x000fe200078e00ff */
[----:B------:R-:W-:-:S03]  /*0280*/  IADD3 R24, PT, PT, R21, 0x20, R20 ;  /* 0x0000002015187810 */ /* 0x000fc60007ffe014 */
[----:B------:R-:W-:-:S07]  /*0290*/  IMAD.MOV R23, RZ, RZ, -R22 ;  /* 0x000000ffff177224 */ /* 0x000fce00078e0a16 */
.L_x_13:
[----:B------:R-:W1:Y:S01]  /*02a0*/  LDS.64 R2, [R24+-0x20] ;  /* 0xffffe00018027984 */ /* 0x000e620000000a00 */
[----:B------:R-:W-:-:S03]  /*02b0*/  VIADD R23, R23, 0x10 ;  /* 0x0000001017177836 */ /* 0x000fc60000000000 */
[----:B------:R-:W2:Y:S02]  /*02c0*/  LDS.64 R4, [R24+-0x18] ;  /* 0xffffe80018047984 */ /* 0x000ea40000000a00 */
[----:B------:R-:W-:Y:S02]  /*02d0*/  ISETP.NE.AND P1, PT, R23, RZ, PT ;  /* 0x000000ff1700720c */ /* 0x000fe40003f25270 */
[----:B------:R-:W3:Y:S04]  /*02e0*/  LDS.64 R6, [R24+-0x10] ;  /* 0xfffff00018067984 */ /* 0x000ee80000000a00 */
[----:B0-----:R-:W0:Y:S04]  /*02f0*/  LDS.64 R8, [R24+-0x8] ;  /* 0xfffff80018087984 */ /* 0x001e280000000a00 */
[----:B------:R-:W4:Y:S04]  /*0300*/  LDS.64 R10, [R24] ;  /* 0x00000000180a7984 */ /* 0x000f280000000a00 */
[----:B------:R-:W5:Y:S04]  /*0310*/  LDS.64 R12, [R24+0x8] ;  /* 0x00000800180c7984 */ /* 0x000f680000000a00 */
[----:B------:R-:W5:Y:S04]  /*0320*/  LDS.64 R14, [R24+0x10] ;  /* 0x00001000180e7984 */ /* 0x000f680000000a00 */
[----:B------:R1:W5:Y:S02]  /*0330*/  LDS.64 R16, [R24+0x18] ;  /* 0x0000180018107984 */ /* 0x0003640000000a00 */
[----:B-1----:R-:W-:Y:S01]  /*0340*/  VIADD R24, R24, 0x40 ;  /* 0x0000004018187836 */ /* 0x002fe20000000000 */
[----:B------:R-:W-:-:S04]  /*0350*/  IADD3 R2, PT, PT, R3, R2, R18 ;  /* 0x0000000203027210 */ /* 0x000fc80007ffe012 */
[----:B--2---:R-:W-:-:S04]  /*0360*/  IADD3 R2, PT, PT, R5, R4, R2 ;  /* 0x0000000405027210 */ /* 0x004fc80007ffe002 */
[----:B---3--:R-:W-:-:S04]  /*0370*/  IADD3 R2, PT, PT, R7, R6, R2 ;  /* 0x0000000607027210 */ /* 0x008fc80007ffe002 */
[----:B0-----:R-:W-:-:S04]  /*0380*/  IADD3 R2, PT, PT, R9, R8, R2 ;  /* 0x0000000809027210 */ /* 0x001fc80007ffe002 */
[----:B----4-:R-:W-:-:S04]  /*0390*/  IADD3 R2, PT, PT, R11, R10, R2 ;  /* 0x0000000a0b027210 */ /* 0x010fc80007ffe002 */
[----:B-----5:R-:W-:-:S04]  /*03a0*/  IADD3 R2, PT, PT, R13, R12, R2 ;  /* 0x0000000c0d027210 */ /* 0x020fc80007ffe002 */
[----:B------:R-:W-:-:S04]  /*03b0*/  IADD3 R2, PT, PT, R15, R14, R2 ;  /* 0x0000000e0f027210 */ /* 0x000fc80007ffe002 */
[----:B------:R-:W-:Y:S01]  /*03c0*/  IADD3 R18, PT, PT, R17, R16, R2 ;  /* 0x0000001011127210 */ /* 0x000fe20007ffe002 */
[----:B------:R-:W-:Y:S06]  /*03d0*/  @P1 BRA `(.L_x_13) ;  /* 0xfffffffc00b01947 */ /* 0x000fec000383ffff */
.L_x_12:
[----:B------:R-:W-:Y:S05]  /*03e0*/  @!P0 BRA `(.L_x_11) ;  /* 0x00000000008c8947 */ /* 0x000fea0003800000 */
[----:B------:R-:W-:Y:S01]  /*03f0*/  ISETP.GE.U32.AND P0, PT, R25, 0x8, PT ;  /* 0x000000081900780c */ /* 0x000fe20003f06070 */
[----:B------:R-:W-:Y:S01]  /*0400*/  IMAD.IADD R7, R21, 0x1, R20 ;  /* 0x0000000115077824 */ /* 0x000fe200078e0214 */
[----:B------:R-:W-:-:S04]  /*0410*/  LOP3.LUT R12, R19, 0x7, RZ, 0xc0, !PT ;  /* 0x00000007130c7812 */ /* 0x000fc800078ec0ff */
[----:B------:R-:W-:-:S07]  /*0420*/  ISETP.NE.AND P1, PT, R12, RZ, PT ;  /* 0x000000ff0c00720c */ /* 0x000fce0003f25270 */
[----:B------:R-:W-:Y:S06]  /*0430*/  @!P0 BRA `(.L_x_14) ;  /* 0x0000000000288947 */ /* 0x000fec0003800000 */
[C---:B------:R-:W-:Y:S02]  /*0440*/  IMAD R6, R22.reuse, 0x4, R7 ;  /* 0x0000000416067824 */ /* 0x040fe400078e0207 */
[----:B------:R-:W-:-:S03]  /*0450*/  VIADD R22, R22, 0x8 ;  /* 0x0000000816167836 */ /* 0x000fc60000000000 */
[----:B0-----:R-:W0:Y:S04]  /*0460*/  LDS.64 R8, [R6] ;  /* 0x0000000006087984 */ /* 0x001e280000000a00 */
[----:B------:R-:W1:Y:S04]  /*0470*/  LDS.64 R10, [R6+0x8] ;  /* 0x00000800060a7984 */ /* 0x000e680000000a00 */
[----:B------:R-:W2:Y:S04]  /*0480*/  LDS.64 R2, [R6+0x10] ;  /* 0x0000100006027984 */ /* 0x000ea80000000a00 */
[----:B------:R-:W3:Y:S01]  /*0490*/  LDS.64 R4, [R6+0x18] ;  /* 0x0000180006047984 */ /* 0x000ee20000000a00 */
[----:B0-----:R-:W-:-:S04]  /*04a0*/  IADD3 R8, PT, PT, R9, R8, R18 ;  /* 0x0000000809087210 */ /* 0x001fc80007ffe012 */
[----:B-1----:R-:W-:-:S04]  /*04b0*/  IADD3 R8, PT, PT, R11, R10, R8 ;  /* 0x0000000a0b087210 */ /* 0x002fc80007ffe008 */
[----:B--2---:R-:W-:-:S04]  /*04c0*/  IADD3 R2, PT, PT, R3, R2, R8 ;  /* 0x0000000203027210 */ /* 0x004fc80007ffe008 */
[----:B---3--:R-:W-:-:S07]  /*04d0*/  IADD3 R18, PT, PT, R5, R4, R2 ;  /* 0x0000000405127210 */ /* 0x008fce0007ffe002 */
.L_x_14:
[----:B------:R-:W-:Y:S05]  /*04e0*/  @!P1 BRA `(.L_x_11) ;  /* 0x00000000004c9947 */ /* 0x000fea0003800000 */
[----:B------:R-:W-:Y:S02]  /*04f0*/  ISETP.GE.U32.AND P0, PT, R12, 0x4, PT ;  /* 0x000000040c00780c */ /* 0x000fe40003f06070 */
[----:B------:R-:W-:-:S04]  /*0500*/  LOP3.LUT R19, R19, 0x3, RZ, 0xc0, !PT ;  /* 0x0000000313137812 */ /* 0x000fc800078ec0ff */
[----:B------:R-:W-:-:S07]  /*0510*/  ISETP.NE.AND P1, PT, R19, RZ, PT ;  /* 0x000000ff1300720c */ /* 0x000fce0003f25270 */
[C---:B------:R-:W-:Y:S02]  /*0520*/  @P0 IMAD R7, R22.reuse, 0x4, R7 ;  /* 0x0000000416070824 */ /* 0x040fe400078e0207 */
[----:B------:R-:W-:-:S03]  /*0530*/  @P0 VIADD R22, R22, 0x4 ;  /* 0x0000000416160836 */ /* 0x000fc60000000000 */
[----:B------:R-:W1:Y:S04]  /*0540*/  @P0 LDS.64 R2, [R7] ;  /* 0x0000000007020984 */ /* 0x000e680000000a00 */
[----:B------:R-:W2:Y:S01]  /*0550*/  @P0 LDS.64 R4, [R7+0x8] ;  /* 0x0000080007040984 */ /* 0x000ea20000000a00 */
[----:B-1----:R-:W-:-:S04]  /*0560*/  @P0 IADD3 R2, PT, PT, R3, R2, R18 ;  /* 0x0000000203020210 */ /* 0x002fc80007ffe012 */
[----:B--2---:R-:W-:Y:S01]  /*0570*/  @P0 IADD3 R18, PT, PT, R5, R4, R2 ;  /* 0x0000000405120210 */ /* 0x004fe20007ffe002 */
[----:B------:R-:W-:Y:S06]  /*0580*/  @!P1 BRA `(.L_x_11) ;  /* 0x0000000000249947 */ /* 0x000fec0003800000 */
[----:B------:R-:W-:Y:S02]  /*0590*/  IMAD R21, R22, 0x4, R21 ;  /* 0x0000000416157824 */ /* 0x000fe400078e0215 */
[----:B------:R-:W-:Y:S02]  /*05a0*/  IMAD.MOV R19, RZ, RZ, -R19 ;  /* 0x000000ffff137224 */ /* 0x000fe400078e0a13 */
[----:B------:R-:W-:-:S07]  /*05b0*/  IMAD.IADD R20, R20, 0x1, R21 ;  /* 0x0000000114147824 */ /* 0x000fce00078e0215 */
.L_x_15:
[----:B------:R1:W2:Y:S01]  /*05c0*/  LDS R3, [R20] ;  /* 0x0000000014037984 */ /* 0x0002a20000000800 */
[----:B------:R-:W-:-:S05]  /*05d0*/  VIADD R19, R19, 0x1 ;  /* 0x0000000113137836 */ /* 0x000fca0000000000 */
[----:B------:R-:W-:Y:S01]  /*05e0*/  ISETP.NE.AND P0, PT, R19, RZ, PT ;  /* 0x000000ff1300720c */ /* 0x000fe20003f05270 */
[----:B-1----:R-:W-:Y:S02]  /*05f0*/  VIADD R20, R20, 0x4 ;  /* 0x0000000414147836 */ /* 0x002fe40000000000 */
[----:B--2---:R-:W-:-:S10]  /*0600*/  IMAD.IADD R18, R3, 0x1, R18 ;  /* 0x0000000103127824 */ /* 0x004fd400078e0212 */
[----:B------:R-:W-:Y:S05]  /*0610*/  @P0 BRA `(.L_x_15) ;  /* 0xfffffffc00e80947 */ /* 0x000fea000383ffff */
.L_x_11:
[----:B------:R-:W1:Y:S08]  /*0620*/  LDC R5, c[0x0][0x3a0] ;  /* 0x0000e800ff057b82 */ /* 0x000e700000000800 */
[----:B------:R-:W2:Y:S01]  /*0630*/  LDC.64 R2, c[0x0][0x390] ;  /* 0x0000e400ff027b82 */ /* 0x000ea20000000a00 */
[----:B-1----:R-:W-:-:S04]  /*0640*/  IMAD R5, R5, UR6, R0 ;  /* 0x0000000605057c24 */ /* 0x002fc8000f8e0200 */
[----:B--2---:R-:W-:-:S05]  /*0650*/  IMAD.WIDE R2, R5, 0x4, R2 ;  /* 0x0000000405027825 */ /* 0x004fca00078e0202 */
[----:B------:R-:W-:Y:S01]  /*0660*/  STG.E desc[UR4][R2.64], R18 ;  /* 0x0000001202007986 */ /* 0x000fe2000c101904 */
[----:B------:R-:W-:Y:S05]  /*0670*/  EXIT ;  /* 0x000000000000794d */ /* 0x000fea0003800000 */
.L_x_16:
        /* <DEDUP_REMOVED lines=16> */
.L_x_22:


//--------------------- .nv.global.init           --------------------------
	.section	.nv.global.init,"aw",@progbits
.nv.global.init:
	.type		$str,@object
	.size		$str,($str$1 - $str)
$str:
        /*0000*/ 	.byte	0x74, 0x68, 0x72, 0x65, 0x61, 0x64, 0x78, 0x2e, 0x78, 0x3d, 0x25, 0x64, 0x2c, 0x20, 0x74, 0x68
        /*0010*/ 	.byte	0x72, 0x65, 0x61, 0x64, 0x49, 0x64, 0x78, 0x2e, 0x79, 0x3d, 0x25, 0x64, 0x2d, 0x3e, 0x25, 0x64
        /*0020*/ 	.byte	0x3d, 0x5b, 0x25, 0x64, 0x2c, 0x25, 0x64, 0x5d, 0x0a, 0x00
	.type		$str$1,@object
	.size		$str$1,(.L_1 - $str$1)
$str$1:
        /*002a*/ 	.byte	0x74, 0x68, 0x72, 0x65, 0x61, 0x64, 0x78, 0x2e, 0x78, 0x3d, 0x25, 0x64, 0x2c, 0x20, 0x74, 0x68
        /*003a*/ 	.byte	0x72, 0x65, 0x61, 0x64, 0x49, 0x64, 0x78, 0x2e, 0x79, 0x3d, 0x25, 0x64, 0x2d, 0x3e, 0x25, 0x64
        /*004a*/ 	.byte	0x20, 0x3d, 0x20, 0x5b, 0x25, 0x64, 0x5d, 0x5b, 0x25, 0x64, 0x5d, 0x0a, 0x00
.L_1:


//--------------------- .nv.shared._Z18optimisedTransposePiS_ii --------------------------
	.section	.nv.shared._Z18optimisedTransposePiS_ii,"aw",@nobits
	.sectionflags	@""
	.align	16
.nv.shared._Z18optimisedTransposePiS_ii:
	.zero		2112


//--------------------- .nv.shared.reserved.0     --------------------------
	.section	.nv.shared.reserved.0,"aw",@nobits
	.weak		__nv_reservedSMEM_offset_0_alias
	.size		__nv_reservedSMEM_offset_0_alias, 0, 64
	.other		__nv_reservedSMEM_offset_0_alias,@"STO_CUDA_RESERVED_SHARED STV_DEFAULT"
__nv_reservedSMEM_offset_0_alias:
	.zero		0
	.zero		64


//--------------------- .nv.shared._Z12_add_matrix_PiS_S_ii --------------------------
	.section	.nv.shared._Z12_add_matrix_PiS_S_ii,"aw",@nobits
	.sectionflags	@""
	.align	16
	.zero		1024


//--------------------- .nv.shared._Z18_matrix_transpose1PiS_ii --------------------------
	.section	.nv.shared._Z18_matrix_transpose1PiS_ii,"aw",@nobits
	.sectionflags	@""
	.align	16
	.zero		1024


//--------------------- .nv.shared._Z17_matrix_transposePiS_ii --------------------------
	.section	.nv.shared._Z17_matrix_transposePiS_ii,"aw",@nobits
	.sectionflags	@""
	.align	16
	.zero		1024


//--------------------- .nv.shared._Z13_matrix_mult_PiS_S_iii --------------------------
	.section	.nv.shared._Z13_matrix_mult_PiS_S_iii,"aw",@nobits
	.sectionflags	@""
	.align	16
	.zero		1024


//--------------------- .nv.shared._Z14_matrix_mult_1PiS_S_iii --------------------------
	.section	.nv.shared._Z14_matrix_mult_1PiS_S_iii,"aw",@nobits
	.sectionflags	@""
	.align	16
	.zero		1024


//--------------------- .nv.constant0._Z18optimisedTransposePiS_ii --------------------------
	.section	.nv.constant0._Z18optimisedTransposePiS_ii,"a",@progbits
	.sectionflags	@""
	.align	4
.nv.constant0._Z18optimisedTransposePiS_ii:
	.zero		920


//--------------------- .nv.constant0._Z12_add_matrix_PiS_S_ii --------------------------
	.section	.nv.constant0._Z12_add_matrix_PiS_S_ii,"a",@progbits
	.sectionflags	@""
	.align	4
.nv.constant0._Z12_add_matrix_PiS_S_ii:
	.zero		928


//--------------------- .nv.constant0._Z18_matrix_transpose1PiS_ii --------------------------
	.section	.nv.constant0._Z18_matrix_transpose1PiS_ii,"a",@progbits
	.sectionflags	@""
	.align	4
.nv.constant0._Z18_matrix_transpose1PiS_ii:
	.zero		920


//--------------------- .nv.constant0._Z17_matrix_transposePiS_ii --------------------------
	.section	.nv.constant0._Z17_matrix_transposePiS_ii,"a",@progbits
	.sectionflags	@""
	.align	4
.nv.constant0._Z17_matrix_transposePiS_ii:
	.zero		920


//--------------------- .nv.constant0._Z13_matrix_mult_PiS_S_iii --------------------------
	.section	.nv.constant0._Z13_matrix_mult_PiS_S_iii,"a",@progbits
	.sectionflags	@""
	.align	4
.nv.constant0._Z13_matrix_mult_PiS_S_iii:
	.zero		932


//--------------------- .nv.constant0._Z14_matrix_mult_1PiS_S_iii --------------------------
	.section	.nv.constant0._Z14_matrix_mult_1PiS_S_iii,"a",@progbits
	.sectionflags	@""
	.align	4
.nv.constant0._Z14_matrix_mult_1PiS_S_iii:
	.zero		932


//--------------------- SYMBOLS --------------------------

	.type		.nv.reservedSmem.offset0,@object
	.size		.nv.reservedSmem.offset0,0x4
	.type		.nv.reservedSmem.cap,@object
	.size		.nv.reservedSmem.cap,0x4
	.type		vprintf,@function
